def matmul_kernel(
    a_ptr,
    b_ptr,
    c_ptr,
    M,
    N,
    K,
    stride_am,
    stride_ak,
    stride_bk,
    stride_bn,
    stride_cm,
    stride_cn,
    BLOCK_M: tl.constexpr,
    BLOCK_N: tl.constexpr,
    BLOCK_K: tl.constexpr,
    GROUP_M: tl.constexpr,
):
    pid = tl.program_id(axis=0)
    num_pid_m = tl.cdiv(M, BLOCK_M)
    num_pid_n = tl.cdiv(N, BLOCK_N)
    num_pid_in_group = GROUP_M * num_pid_n
    group_id = pid // num_pid_in_group
    first_pid_m = group_id * GROUP_M
    group_size_m = min(num_pid_m - first_pid_m, GROUP_M)
    pid_m = first_pid_m + ((pid % num_pid_in_group) % group_size_m)
    pid_n = (pid % num_pid_in_group) // group_size_m

    offs_am = (pid_m * BLOCK_M + tl.arange(0, BLOCK_M)) % M
    offs_bn = (pid_n * BLOCK_N + tl.arange(0, BLOCK_N)) % N
    offs_k = tl.arange(0, BLOCK_K)
    a_ptrs = a_ptr + offs_am[:, None] * stride_am + offs_k[None, :] * stride_ak
    b_ptrs = b_ptr + offs_k[:, None] * stride_bk + offs_bn[None, :] * stride_bn

    acc = tl.zeros((BLOCK_M, BLOCK_N), dtype=tl.float32)
    for kk in range(0, tl.cdiv(K, BLOCK_K)):
        a = tl.load(a_ptrs, mask=offs_k[None, :] < K - kk * BLOCK_K, other=0.0)
        b = tl.load(b_ptrs, mask=offs_k[:, None] < K - kk * BLOCK_K, other=0.0)
        acc = tl.dot(a, b, acc)
        a_ptrs += BLOCK_K * stride_ak
        b_ptrs += BLOCK_K * stride_bk

    c = acc.to(c_ptr.dtype.element_ty)
    offs_cm = pid_m * BLOCK_M + tl.arange(0, BLOCK_M)
    offs_cn = pid_n * BLOCK_N + tl.arange(0, BLOCK_N)
    c_ptrs = c_ptr + offs_cm[:, None] * stride_cm + offs_cn[None, :] * stride_cn
    mask = (offs_cm[:, None] < M) & (offs_cn[None, :] < N)
    tl.store(c_ptrs, c, mask=mask)

# config = {"BLOCK_K": 32, "BLOCK_M": 16, "BLOCK_N": 16, "GROUP_M": 8, "arch": "sm_100", "dtype": "fp8e4m3", "num_ctas": 1, "num_stages": 2, "num_warps": 2}
# arch = sm_100


// ===== COMPILED SASS (sm_100a) =====

	.target	sm_100a

	.elftype	@"ET_EXEC"


//--------------------- .note.nv.tkinfo           --------------------------
	.section	.note.nv.tkinfo,"",@"SHT_NOTE"
	.sectionflags	@"SHF_NOTE_NV_TKINFO"
	.tkinfo
        /*0018*/ 	.word	0x00000081
        /*0030*/ 	.string	""
        /*0030*/ 	.string	"ptxas-blackwell"
        /*0030*/ 	.string	"Cuda compilation tools, release 12.9, V12.9.86"
        /*0030*/ 	.string	"Build cuda_12.9.r12.9/compiler.36037853_0"
        /*0030*/ 	.string	"-v  -suppress-debug-info  -lineinfo  -arch sm_100a "



//--------------------- .note.nv.cuver            --------------------------
	.section	.note.nv.cuver,"",@"SHT_NOTE"
	.sectionflags	@"SHF_NOTE_NV_CUVER"
        /*0018*/ 	.short	0x0001
        /*001a*/ 	.short	0x0064
        /*001c*/ 	.short	0x0001
        /*001e*/ 	.short	0x0000
        /*0020*/ 	.short	0x0001
        /*0022*/ 	.short	0x0000


//--------------------- .nv.info                  --------------------------
	.section	.nv.info,"",@"SHT_CUDA_INFO"
	.align	4


	//----- nvinfo : EIATTR_REGCOUNT
	.align		4
        /*0000*/ 	.byte	0x04, 0x2f
        /*0002*/ 	.short	(.L_1 - .L_0)
	.align		4
.L_0:
        /*0004*/ 	.word	index@(matmul_kernel)
        /*0008*/ 	.word	0x00000048


	//----- nvinfo : EIATTR_FRAME_SIZE
	.align		4
.L_1:
        /*000c*/ 	.byte	0x04, 0x11
        /*000e*/ 	.short	(.L_3 - .L_2)
	.align		4
.L_2:
        /*0010*/ 	.word	index@(matmul_kernel)
        /*0014*/ 	.word	0x00000000


	//----- nvinfo : EIATTR_MIN_STACK_SIZE
	.align		4
.L_3:
        /*0018*/ 	.byte	0x04, 0x12
        /*001a*/ 	.short	(.L_5 - .L_4)
	.align		4
.L_4:
        /*001c*/ 	.word	index@(matmul_kernel)
        /*0020*/ 	.word	0x00000000
.L_5:


//--------------------- .nv.info.matmul_kernel    --------------------------
	.section	.nv.info.matmul_kernel,"",@"SHT_CUDA_INFO"
	.sectionflags	@""
	.align	4


	//----- nvinfo : EIATTR_CUDA_API_VERSION
	.align		4
        /*0000*/ 	.byte	0x04, 0x37
        /*0002*/ 	.short	(.L_7 - .L_6)
.L_6:
        /*0004*/ 	.word	0x00000081


	//----- nvinfo : EIATTR_KPARAM_INFO
	.align		4
.L_7:
        /*0008*/ 	.byte	0x04, 0x17
        /*000a*/ 	.short	(.L_9 - .L_8)
.L_8:
        /*000c*/ 	.word	0x00000000
        /*0010*/ 	.short	0x000d
        /*0012*/ 	.short	0x0048
        /*0014*/ 	.byte	0x00, 0xf4, 0x21, 0x00


	//----- nvinfo : EIATTR_KPARAM_INFO
	.align		4
.L_9:
        /*0018*/ 	.byte	0x04, 0x17
        /*001a*/ 	.short	(.L_11 - .L_10)
.L_10:
        /*001c*/ 	.word	0x00000000
        /*0020*/ 	.short	0x000c
        /*0022*/ 	.short	0x0040
        /*0024*/ 	.byte	0x00, 0xf4, 0x21, 0x00


	//----- nvinfo : EIATTR_KPARAM_INFO
	.align		4
.L_11:
        /*0028*/ 	.byte	0x04, 0x17
        /*002a*/ 	.short	(.L_13 - .L_12)
.L_12:
        /*002c*/ 	.word	0x00000000
        /*0030*/ 	.short	0x000b
        /*0032*/ 	.short	0x0038
        /*0034*/ 	.byte	0x00, 0xf0, 0x11, 0x00


	//----- nvinfo : EIATTR_KPARAM_INFO
	.align		4
.L_13:
        /*0038*/ 	.byte	0x04, 0x17
        /*003a*/ 	.short	(.L_15 - .L_14)
.L_14:
        /*003c*/ 	.word	0x00000000
        /*0040*/ 	.short	0x000a
        /*0042*/ 	.short	0x0034
        /*0044*/ 	.byte	0x00, 0xf0, 0x11, 0x00


	//----- nvinfo : EIATTR_KPARAM_INFO
	.align		4
.L_15:
        /*0048*/ 	.byte	0x04, 0x17
        /*004a*/ 	.short	(.L_17 - .L_16)
.L_16:
        /*004c*/ 	.word	0x00000000
        /*0050*/ 	.short	0x0009
        /*0052*/ 	.short	0x0030
        /*0054*/ 	.byte	0x00, 0xf0, 0x11, 0x00


	//----- nvinfo : EIATTR_KPARAM_INFO
	.align		4
.L_17:
        /*0058*/ 	.byte	0x04, 0x17
        /*005a*/ 	.short	(.L_19 - .L_18)
.L_18:
        /*005c*/ 	.word	0x00000000
        /*0060*/ 	.short	0x0008
        /*0062*/ 	.short	0x002c
        /*0064*/ 	.byte	0x00, 0xf0, 0x11, 0x00


	//----- nvinfo : EIATTR_KPARAM_INFO
	.align		4
.L_19:
        /*0068*/ 	.byte	0x04, 0x17
        /*006a*/ 	.short	(.L_21 - .L_20)
.L_20:
        /*006c*/ 	.word	0x00000000
        /*0070*/ 	.short	0x0007
        /*0072*/ 	.short	0x0028
        /*0074*/ 	.byte	0x00, 0xf0, 0x11, 0x00


	//----- nvinfo : EIATTR_KPARAM_INFO
	.align		4
.L_21:
        /*0078*/ 	.byte	0x04, 0x17
        /*007a*/ 	.short	(.L_23 - .L_22)
.L_22:
        /*007c*/ 	.word	0x00000000
        /*0080*/ 	.short	0x0006
        /*0082*/ 	.short	0x0024
        /*0084*/ 	.byte	0x00, 0xf0, 0x11, 0x00


	//----- nvinfo : EIATTR_KPARAM_INFO
	.align		4
.L_23:
        /*0088*/ 	.byte	0x04, 0x17
        /*008a*/ 	.short	(.L_25 - .L_24)
.L_24:
        /*008c*/ 	.word	0x00000000
        /*0090*/ 	.short	0x0005
        /*0092*/ 	.short	0x0020
        /*0094*/ 	.byte	0x00, 0xf0, 0x11, 0x00


	//----- nvinfo : EIATTR_KPARAM_INFO
	.align		4
.L_25:
        /*0098*/ 	.byte	0x04, 0x17
        /*009a*/ 	.short	(.L_27 - .L_26)
.L_26:
        /*009c*/ 	.word	0x00000000
        /*00a0*/ 	.short	0x0004
        /*00a2*/ 	.short	0x001c
        /*00a4*/ 	.byte	0x00, 0xf0, 0x11, 0x00


	//----- nvinfo : EIATTR_KPARAM_INFO
	.align		4
.L_27:
        /*00a8*/ 	.byte	0x04, 0x17
        /*00aa*/ 	.short	(.L_29 - .L_28)
.L_28:
        /*00ac*/ 	.word	0x00000000
        /*00b0*/ 	.short	0x0003
        /*00b2*/ 	.short	0x0018
        /*00b4*/ 	.byte	0x00, 0xf0, 0x11, 0x00


	//----- nvinfo : EIATTR_KPARAM_INFO
	.align		4
.L_29:
        /*00b8*/ 	.byte	0x04, 0x17
        /*00ba*/ 	.short	(.L_31 - .L_30)
.L_30:
        /*00bc*/ 	.word	0x00000000
        /*00c0*/ 	.short	0x0002
        /*00c2*/ 	.short	0x0010
        /*00c4*/ 	.byte	0x00, 0xf4, 0x21, 0x00


	//----- nvinfo : EIATTR_KPARAM_INFO
	.align		4
.L_31:
        /*00c8*/ 	.byte	0x04, 0x17
        /*00ca*/ 	.short	(.L_33 - .L_32)
.L_32:
        /*00cc*/ 	.word	0x00000000
        /*00d0*/ 	.short	0x0001
        /*00d2*/ 	.short	0x0008
        /*00d4*/ 	.byte	0x00, 0xf4, 0x21, 0x00


	//----- nvinfo : EIATTR_KPARAM_INFO
	.align		4
.L_33:
        /*00d8*/ 	.byte	0x04, 0x17
        /*00da*/ 	.short	(.L_35 - .L_34)
.L_34:
        /*00dc*/ 	.word	0x00000000
        /*00e0*/ 	.short	0x0000
        /*00e2*/ 	.short	0x0000
        /*00e4*/ 	.byte	0x00, 0xf4, 0x21, 0x00


	//----- nvinfo : EIATTR_SPARSE_MMA_MASK
	.align		4
.L_35:
        /*00e8*/ 	.byte	0x03, 0x50
        /*00ea*/ 	.short	0x0000


	//----- nvinfo : EIATTR_MAXREG_COUNT
	.align		4
        /*00ec*/ 	.byte	0x03, 0x1b
        /*00ee*/ 	.short	0x00ff


	//----- nvinfo : EIATTR_NUM_BARRIERS
	.align		4
        /*00f0*/ 	.byte	0x02, 0x4c
        /*00f2*/ 	.byte	0x01
	.zero		1


	//----- nvinfo : EIATTR_VRC_CTA_INIT_COUNT
	.align		4
        /*00f4*/ 	.byte	0x02, 0x4a
	.zero		1
	.zero		1


	//----- nvinfo : EIATTR_EXIT_INSTR_OFFSETS
	.align		4
        /*00f8*/ 	.byte	0x04, 0x1c
        /*00fa*/ 	.short	(.L_37 - .L_36)


	//   ....[0]....
.L_36:
        /*00fc*/ 	.word	0x00002270


	//   ....[1]....
        /*0100*/ 	.word	0x000022a0


	//----- nvinfo : EIATTR_REQNTID
	.align		4
.L_37:
        /*0104*/ 	.byte	0x04, 0x10
        /*0106*/ 	.short	(.L_39 - .L_38)
.L_38:
        /*0108*/ 	.word	0x00000040
        /*010c*/ 	.word	0x00000001
        /*0110*/ 	.word	0x00000001


	//----- nvinfo : EIATTR_CBANK_PARAM_SIZE
	.align		4
.L_39:
        /*0114*/ 	.byte	0x03, 0x19
        /*0116*/ 	.short	0x0050


	//----- nvinfo : EIATTR_PARAM_CBANK
	.align		4
        /*0118*/ 	.byte	0x04, 0x0a
        /*011a*/ 	.short	(.L_41 - .L_40)
	.align		4
.L_40:
        /*011c*/ 	.word	index@(.nv.constant0.matmul_kernel)
        /*0120*/ 	.short	0x0380
        /*0122*/ 	.short	0x0050


	//----- nvinfo : EIATTR_SW_WAR
	.align		4
.L_41:
        /*0124*/ 	.byte	0x04, 0x36
        /*0126*/ 	.short	(.L_43 - .L_42)
.L_42:
        /*0128*/ 	.word	0x00000008
.L_43:


//--------------------- .nv.compat                --------------------------
	.section	.nv.compat,"",@"SHT_CUDA_COMPAT_INFO"
	.align	4
        /*0000*/ 	.byte	0x02, 0x02, 0x02, 0x00, 0x02, 0x05, 0x05, 0x00, 0x02, 0x03, 0x00, 0x00, 0x02, 0x06, 0x01, 0x00


//--------------------- .nv.callgraph             --------------------------
	.section	.nv.callgraph,"",@"SHT_CUDA_CALLGRAPH"
	.align	4
	.sectionentsize	8
	.align		4
        /*0000*/ 	.word	0x00000000
	.align		4
        /*0004*/ 	.word	0xffffffff
	.align		4
        /*0008*/ 	.word	0x00000000
	.align		4
        /*000c*/ 	.word	0xfffffffe
	.align		4
        /*0010*/ 	.word	0x00000000
	.align		4
        /*0014*/ 	.word	0xfffffffd
	.align		4
        /*0018*/ 	.word	0x00000000
	.align		4
        /*001c*/ 	.word	0xfffffffc


//--------------------- .text.matmul_kernel       --------------------------
	.section	.text.matmul_kernel,"ax",@progbits
	.align	128
        .global         matmul_kernel
        .type           matmul_kernel,@function
        .size           matmul_kernel,(.L_x_3 - matmul_kernel)
        .other          matmul_kernel,@"STO_CUDA_ENTRY STV_DEFAULT"
matmul_kernel:
.text.matmul_kernel:
[----:B------:R-:W0:Y:S08]  /*0000*/  LDC R1, c[0x0][0x37c] ;  /* 0x0000df00ff017b82 */ /* 0x000e300000000800 */
[----:B------:R-:W1:Y:S01]  /*0010*/  LDC.64 R10, c[0x0][0x398] ;  /* 0x0000e600ff0a7b82 */ /* 0x000e620000000a00 */
[----:B------:R-:W2:Y:S01]  /*0020*/  S2R R5, SR_CTAID.X ;  /* 0x0000000000057919 */ /* 0x000ea20000002500 */
[----:B------:R-:W3:Y:S01]  /*0030*/  LDCU UR4, c[0x0][0x3a0] ;  /* 0x00007400ff0477ac */ /* 0x000ee20008000800 */
[----:B------:R-:W-:-:S02]  /*0040*/  CS2R R16, SRZ ;  /* 0x0000000000107805 */ /* 0x000fc4000001ff00 */
[----:B------:R-:W-:Y:S01]  /*0050*/  CS2R R18, SRZ ;  /* 0x0000000000127805 */ /* 0x000fe2000001ff00 */
[----:B------:R-:W-:Y:S01]  /*0060*/  UMOV UR5, 0x400 ;  /* 0x0000040000057882 */ /* 0x000fe20000000000 */
[----:B------:R-:W4:Y:S01]  /*0070*/  LDCU.64 UR10, c[0x0][0x358] ;  /* 0x00006b00ff0a77ac */ /* 0x000f220008000a00 */
[----:B------:R-:W5:Y:S01]  /*0080*/  S2UR UR6, SR_CgaCtaId ;  /* 0x00000000000679c3 */ /* 0x000f620000008800 */
[----:B---3--:R-:W-:Y:S01]  /*0090*/  UIADD3 UR4, UPT, UPT, UR4, 0x1f, URZ ;  /* 0x0000001f04047890 */ /* 0x008fe2000fffe0ff */
[----:B-1----:R-:W-:-:S03]  /*00a0*/  VIADD R0, R11, 0xf ;  /* 0x0000000f0b007836 */ /* 0x002fc60000000000 */
[----:B------:R-:W-:Y:S02]  /*00b0*/  UISETP.GE.AND UP0, UPT, UR4, 0x20, UPT ;  /* 0x000000200400788c */ /* 0x000fe4000bf06270 */
[----:B------:R-:W-:Y:S01]  /*00c0*/  SHF.R.S32.HI R3, RZ, 0x1f, R0 ;  /* 0x0000001fff037819 */ /* 0x000fe20000011400 */
[----:B-----5:R-:W-:-:S03]  /*00d0*/  ULEA UR5, UR6, UR5, 0x18 ;  /* 0x0000000506057291 */ /* 0x020fc6000f8ec0ff */
[----:B------:R-:W-:Y:S02]  /*00e0*/  LEA.HI R3, R3, R0, RZ, 0x4 ;  /* 0x0000000003037211 */ /* 0x000fe400078f20ff */
[----:B--2---:R-:W-:Y:S02]  /*00f0*/  IABS R8, R5 ;  /* 0x0000000500087213 */ /* 0x004fe40000000000 */
[----:B------:R-:W-:-:S05]  /*0100*/  SHF.R.S32.HI R3, RZ, 0x4, R3 ;  /* 0x00000004ff037819 */ /* 0x000fca0000011403 */
[----:B------:R-:W-:-:S05]  /*0110*/  IMAD.SHL.U32 R4, R3, 0x8, RZ ;  /* 0x0000000803047824 */ /* 0x000fca00078e00ff */
[-C--:B------:R-:W-:Y:S02]  /*0120*/  IABS R7, R4.reuse ;  /* 0x0000000400077213 */ /* 0x080fe40000000000 */
[----:B------:R-:W-:Y:S02]  /*0130*/  IABS R12, R4 ;  /* 0x00000004000c7213 */ /* 0x000fe40000000000 */
[----:B------:R-:W1:Y:S08]  /*0140*/  I2F.RP R0, R7 ;  /* 0x0000000700007306 */ /* 0x000e700000209400 */
[----:B-1----:R-:W1:Y:S02]  /*0150*/  MUFU.RCP R0, R0 ;  /* 0x0000000000007308 */ /* 0x002e640000001000 */
[----:B-1----:R-:W-:-:S02]  /*0160*/  VIADD R2, R0, 0xffffffe ;  /* 0x0ffffffe00027836 */ /* 0x002fc40000000000 */
[----:B------:R-:W-:-:S04]  /*0170*/  IMAD.MOV R0, RZ, RZ, -R12 ;  /* 0x000000ffff007224 */ /* 0x000fc800078e0a0c */
[----:B------:R1:W2:Y:S02]  /*0180*/  F2I.FTZ.U32.TRUNC.NTZ R3, R2 ;  /* 0x0000000200037305 */ /* 0x0002a4000021f000 */
[----:B-1----:R-:W-:Y:S02]  /*0190*/  IMAD.MOV.U32 R2, RZ, RZ, RZ ;  /* 0x000000ffff027224 */ /* 0x002fe400078e00ff */
[----:B--2---:R-:W-:-:S04]  /*01a0*/  IMAD.MOV R6, RZ, RZ, -R3 ;  /* 0x000000ffff067224 */ /* 0x004fc800078e0a03 */
[----:B------:R-:W-:Y:S02]  /*01b0*/  IMAD R9, R6, R7, RZ ;  /* 0x0000000706097224 */ /* 0x000fe400078e02ff */
[----:B------:R-:W-:Y:S02]  /*01c0*/  IMAD.MOV.U32 R6, RZ, RZ, R8 ;  /* 0x000000ffff067224 */ /* 0x000fe400078e0008 */
[----:B------:R-:W-:-:S06]  /*01d0*/  IMAD.HI.U32 R3, R3, R9, R2 ;  /* 0x0000000903037227 */ /* 0x000fcc00078e0002 */
[----:B------:R-:W-:-:S04]  /*01e0*/  IMAD.HI.U32 R3, R3, R6, RZ ;  /* 0x0000000603037227 */ /* 0x000fc800078e00ff */
[----:B------:R-:W-:-:S05]  /*01f0*/  IMAD R0, R3, R0, R6 ;  /* 0x0000000003007224 */ /* 0x000fca00078e0206 */
[----:B------:R-:W-:-:S13]  /*0200*/  ISETP.GT.U32.AND P1, PT, R7, R0, PT ;  /* 0x000000000700720c */ /* 0x000fda0003f24070 */
[----:B------:R-:W-:Y:S02]  /*0210*/  @!P1 IMAD.IADD R0, R0, 0x1, -R7 ;  /* 0x0000000100009824 */ /* 0x000fe400078e0a07 */
[----:B------:R-:W-:Y:S01]  /*0220*/  @!P1 VIADD R3, R3, 0x1 ;  /* 0x0000000103039836 */ /* 0x000fe20000000000 */
[----:B------:R-:W-:Y:S02]  /*0230*/  ISETP.NE.AND P1, PT, R4, RZ, PT ;  /* 0x000000ff0400720c */ /* 0x000fe40003f25270 */
[----:B------:R-:W-:Y:S02]  /*0240*/  ISETP.GE.U32.AND P0, PT, R0, R7, PT ;  /* 0x000000070000720c */ /* 0x000fe40003f06070 */
[----:B------:R-:W-:-:S04]  /*0250*/  LOP3.LUT R0, R5, R4, RZ, 0x3c, !PT ;  /* 0x0000000405007212 */ /* 0x000fc800078e3cff */
[----:B------:R-:W-:Y:S01]  /*0260*/  ISETP.GE.AND P2, PT, R0, RZ, PT ;  /* 0x000000ff0000720c */ /* 0x000fe20003f46270 */
[----:B------:R-:W-:-:S06]  /*0270*/  VIADD R0, R10, 0xf ;  /* 0x0000000f0a007836 */ /* 0x000fcc0000000000 */
[----:B------:R-:W-:-:S04]  /*0280*/  @P0 VIADD R3, R3, 0x1 ;  /* 0x0000000103030836 */ /* 0x000fc80000000000 */
[----:B------:R-:W-:Y:S01]  /*0290*/  IMAD.MOV.U32 R2, RZ, RZ, R3 ;  /* 0x000000ffff027224 */ /* 0x000fe200078e0003 */
[----:B------:R-:W-:-:S03]  /*02a0*/  SHF.R.S32.HI R3, RZ, 0x1f, R0 ;  /* 0x0000001fff037819 */ /* 0x000fc60000011400 */
[----:B------:R-:W-:Y:S01]  /*02b0*/  @!P2 IMAD.MOV R2, RZ, RZ, -R2 ;  /* 0x000000ffff02a224 */ /* 0x000fe200078e0a02 */
[----:B------:R-:W-:Y:S02]  /*02c0*/  @!P1 LOP3.LUT R2, RZ, R4, RZ, 0x33, !PT ;  /* 0x00000004ff029212 */ /* 0x000fe400078e33ff */
[----:B------:R-:W-:-:S03]  /*02d0*/  LEA.HI R3, R3, R0, RZ, 0x4 ;  /* 0x0000000003037211 */ /* 0x000fc600078f20ff */
[----:B------:R-:W-:Y:S02]  /*02e0*/  IMAD.SHL.U32 R6, R2, 0x8, RZ ;  /* 0x0000000802067824 */ /* 0x000fe400078e00ff */
[----:B------:R-:W-:-:S03]  /*02f0*/  IMAD.MOV R2, RZ, RZ, -R2 ;  /* 0x000000ffff027224 */ /* 0x000fc600078e0a02 */
[----:B------:R-:W-:Y:S01]  /*0300*/  LEA.HI.SX32 R3, R3, -R6, 0x1c ;  /* 0x8000000603037211 */ /* 0x000fe200078fe2ff */
[----:B------:R-:W-:-:S03]  /*0310*/  IMAD R4, R4, R2, R5 ;  /* 0x0000000204047224 */ /* 0x000fc600078e0205 */
[----:B------:R-:W-:Y:S02]  /*0320*/  VIMNMX R13, PT, PT, R3, 0x8, PT ;  /* 0x00000008030d7848 */ /* 0x000fe40003fe0100 */
[----:B------:R-:W-:Y:S02]  /*0330*/  IABS R9, R4 ;  /* 0x0000000400097213 */ /* 0x000fe40000000000 */
[----:B------:R-:W-:-:S04]  /*0340*/  IABS R7, R13 ;  /* 0x0000000d00077213 */ /* 0x000fc80000000000 */
[----:B------:R-:W1:Y:S08]  /*0350*/  I2F.RP R0, R7 ;  /* 0x0000000700007306 */ /* 0x000e700000209400 */
[----:B-1----:R-:W1:Y:S02]  /*0360*/  MUFU.RCP R0, R0 ;  /* 0x0000000000007308 */ /* 0x002e640000001000 */
[----:B-1----:R-:W-:-:S06]  /*0370*/  VIADD R3, R0, 0xffffffe ;  /* 0x0ffffffe00037836 */ /* 0x002fcc0000000000 */
[----:B------:R-:W1:Y:S02]  /*0380*/  F2I.FTZ.U32.TRUNC.NTZ R3, R3 ;  /* 0x0000000300037305 */ /* 0x000e64000021f000 */
[----:B-1----:R-:W-:-:S04]  /*0390*/  IMAD.MOV R8, RZ, RZ, -R3 ;  /* 0x000000ffff087224 */ /* 0x002fc800078e0a03 */
[----:B------:R-:W-:Y:S01]  /*03a0*/  IMAD.MOV.U32 R2, RZ, RZ, R8 ;  /* 0x000000ffff027224 */ /* 0x000fe200078e0008 */
[----:B------:R-:W-:-:S03]  /*03b0*/  IABS R8, R13 ;  /* 0x0000000d00087213 */ /* 0x000fc60000000000 */
[----:B------:R-:W-:Y:S02]  /*03c0*/  IMAD R5, R2, R7, RZ ;  /* 0x0000000702057224 */ /* 0x000fe400078e02ff */
[----:B------:R-:W-:Y:S02]  /*03d0*/  IMAD.MOV.U32 R2, RZ, RZ, RZ ;  /* 0x000000ffff027224 */ /* 0x000fe400078e00ff */
[----:B------:R-:W-:Y:S02]  /*03e0*/  IMAD.MOV R0, RZ, RZ, -R8 ;  /* 0x000000ffff007224 */ /* 0x000fe400078e0a08 */
[----:B------:R-:W-:Y:S01]  /*03f0*/  IMAD.HI.U32 R2, R3, R5, R2 ;  /* 0x0000000503027227 */ /* 0x000fe200078e0002 */
[----:B------:R-:W-:-:S04]  /*0400*/  LOP3.LUT R3, R4, R13, RZ, 0x3c, !PT ;  /* 0x0000000d04037212 */ /* 0x000fc800078e3cff */
[----:B------:R-:W-:Y:S01]  /*0410*/  ISETP.GE.AND P2, PT, R3, RZ, PT ;  /* 0x000000ff0300720c */ /* 0x000fe20003f46270 */
[----:B------:R-:W-:-:S04]  /*0420*/  IMAD.HI.U32 R2, R2, R9, RZ ;  /* 0x0000000902027227 */ /* 0x000fc800078e00ff */
[----:B------:R-:W-:-:S05]  /*0430*/  IMAD R0, R2, R0, R9 ;  /* 0x0000000002007224 */ /* 0x000fca00078e0209 */
[----:B------:R-:W-:-:S13]  /*0440*/  ISETP.GT.U32.AND P1, PT, R7, R0, PT ;  /* 0x000000000700720c */ /* 0x000fda0003f24070 */
[----:B------:R-:W-:Y:S02]  /*0450*/  @!P1 IMAD.IADD R0, R0, 0x1, -R7 ;  /* 0x0000000100009824 */ /* 0x000fe400078e0a07 */
[----:B------:R-:W-:Y:S01]  /*0460*/  @!P1 VIADD R2, R2, 0x1 ;  /* 0x0000000102029836 */ /* 0x000fe20000000000 */
[----:B------:R-:W-:Y:S02]  /*0470*/  ISETP.NE.AND P1, PT, R13, RZ, PT ;  /* 0x000000ff0d00720c */ /* 0x000fe40003f25270 */
[----:B------:R-:W-:Y:S02]  /*0480*/  ISETP.GE.U32.AND P0, PT, R0, R7, PT ;  /* 0x000000070000720c */ /* 0x000fe40003f06070 */
[----:B------:R-:W1:Y:S11]  /*0490*/  S2R R0, SR_TID.X ;  /* 0x0000000000007919 */ /* 0x000e760000002100 */
[----:B------:R-:W-:-:S04]  /*04a0*/  @P0 VIADD R2, R2, 0x1 ;  /* 0x0000000102020836 */ /* 0x000fc80000000000 */
[----:B------:R-:W-:-:S04]  /*04b0*/  IMAD.MOV.U32 R7, RZ, RZ, R2 ;  /* 0x000000ffff077224 */ /* 0x000fc800078e0002 */
[----:B------:R-:W-:Y:S01]  /*04c0*/  @!P2 IMAD.MOV R7, RZ, RZ, -R7 ;  /* 0x000000ffff07a224 */ /* 0x000fe200078e0a07 */
[----:B------:R-:W-:-:S05]  /*04d0*/  @!P1 LOP3.LUT R7, RZ, R13, RZ, 0x33, !PT ;  /* 0x0000000dff079212 */ /* 0x000fca00078e33ff */
[----:B------:R-:W-:Y:S02]  /*04e0*/  IMAD.MOV R2, RZ, RZ, -R7 ;  /* 0x000000ffff027224 */ /* 0x000fe400078e0a07 */
[----:B------:R-:W-:Y:S02]  /*04f0*/  IMAD.SHL.U32 R7, R7, 0x10, RZ ;  /* 0x0000001007077824 */ /* 0x000fe400078e00ff */
[----:B------:R-:W-:Y:S01]  /*0500*/  IMAD R2, R13, R2, R4 ;  /* 0x000000020d027224 */ /* 0x000fe200078e0204 */
[----:B-1----:R-:W-:-:S03]  /*0510*/  LOP3.LUT R3, R0, 0xf, RZ, 0xc0, !PT ;  /* 0x0000000f00037812 */ /* 0x002fc600078ec0ff */
[----:B------:R-:W-:Y:S01]  /*0520*/  IMAD.IADD R2, R6, 0x1, R2 ;  /* 0x0000000106027824 */ /* 0x000fe200078e0202 */
[--C-:B------:R-:W-:Y:S02]  /*0530*/  SHF.R.U32.HI R4, RZ, 0x5, R0.reuse ;  /* 0x00000005ff047819 */ /* 0x100fe40000011600 */
[----:B------:R-:W-:Y:S01]  /*0540*/  SHF.R.U32.HI R49, RZ, 0x4, R0 ;  /* 0x00000004ff317819 */ /* 0x000fe20000011600 */
[----:B------:R-:W-:Y:S01]  /*0550*/  IMAD R2, R2, 0x10, R3 ;  /* 0x0000001002027824 */ /* 0x000fe200078e0203 */
[----:B------:R-:W-:Y:S02]  /*0560*/  LOP3.LUT R43, R0, 0x1f, RZ, 0xc0, !PT ;  /* 0x0000001f002b7812 */ /* 0x000fe400078ec0ff */
[----:B------:R-:W-:Y:S02]  /*0570*/  SGXT.U32 R4, R4, 0x1 ;  /* 0x000000010404781a */ /* 0x000fe40000000000 */
[----:B------:R-:W-:Y:S01]  /*0580*/  SGXT.U32 R49, R49, 0x2 ;  /* 0x000000023131781a */ /* 0x000fe20000000000 */
[----:B0---4-:R-:W-:Y:S06]  /*0590*/  BRA.U !UP0, `(.L_x_0) ;  /* 0x0000001908287547 */ /* 0x011fec000b800000 */
[----:B------:R-:W-:Y:S01]  /*05a0*/  IABS R14, R10 ;  /* 0x0000000a000e7213 */ /* 0x000fe20000000000 */
[----:B------:R-:W0:Y:S01]  /*05b0*/  LDCU UR6, c[0x0][0x3b0] ;  /* 0x00007600ff0677ac */ /* 0x000e220008000800 */
[----:B------:R-:W-:Y:S02]  /*05c0*/  IABS R3, R11 ;  /* 0x0000000b00037213 */ /* 0x000fe40000000000 */
[----:B------:R-:W1:Y:S01]  /*05d0*/  I2F.RP R12, R14 ;  /* 0x0000000e000c7306 */ /* 0x000e620000209400 */
[----:B------:R-:W-:Y:S01]  /*05e0*/  IABS R15, R2 ;  /* 0x00000002000f7213 */ /* 0x000fe20000000000 */
[----:B------:R-:W2:Y:S01]  /*05f0*/  LDCU UR9, c[0x0][0x3a4] ;  /* 0x00007480ff0977ac */ /* 0x000ea20008000800 */
[----:B------:R-:W-:Y:S02]  /*0600*/  LOP3.LUT R19, R7, R4, RZ, 0xfc, !PT ;  /* 0x0000000407137212 */ /* 0x000fe400078efcff */
[----:B------:R-:W-:Y:S01]  /*0610*/  ISETP.GE.AND P3, PT, R2, RZ, PT ;  /* 0x000000ff0200720c */ /* 0x000fe20003f66270 */
[----:B------:R-:W3:Y:S01]  /*0620*/  LDCU.128 UR12, c[0x0][0x380] ;  /* 0x00007000ff0c77ac */ /* 0x000ee20008000c00 */
[C---:B------:R-:W-:Y:S01]  /*0630*/  LOP3.LUT R21, R19.reuse, 0xe, RZ, 0xfc, !PT ;  /* 0x0000000e13157812 */ /* 0x040fe200078efcff */
[----:B------:R-:W4:Y:S01]  /*0640*/  I2F.RP R6, R3 ;  /* 0x0000000300067306 */ /* 0x000f220000209400 */
[C---:B------:R-:W-:Y:S01]  /*0650*/  LOP3.LUT R22, R19.reuse, 0xc, RZ, 0xfc, !PT ;  /* 0x0000000c13167812 */ /* 0x040fe200078efcff */
[----:B------:R-:W5:Y:S01]  /*0660*/  LDCU UR7, c[0x0][0x3ac] ;  /* 0x00007580ff0777ac */ /* 0x000f620008000800 */
[----:B------:R-:W-:-:S02]  /*0670*/  LOP3.LUT R23, R19, 0xa, RZ, 0xfc, !PT ;  /* 0x0000000a13177812 */ /* 0x000fc400078efcff */
[C---:B------:R-:W-:Y:S01]  /*0680*/  LOP3.LUT R24, R19.reuse, 0x8, RZ, 0xfc, !PT ;  /* 0x0000000813187812 */ /* 0x040fe200078efcff */
[----:B------:R-:W0:Y:S01]  /*0690*/  LDCU UR8, c[0x0][0x3a0] ;  /* 0x00007400ff0877ac */ /* 0x000e220008000800 */
[C---:B------:R-:W-:Y:S01]  /*06a0*/  LOP3.LUT R25, R19.reuse, 0x6, RZ, 0xfc, !PT ;  /* 0x0000000613197812 */ /* 0x040fe200078efcff */
[----:B-1----:R-:W1:Y:S01]  /*06b0*/  MUFU.RCP R12, R12 ;  /* 0x0000000c000c7308 */ /* 0x002e620000001000 */
[C---:B------:R-:W-:Y:S02]  /*06c0*/  LOP3.LUT R27, R19.reuse, 0x2, RZ, 0xfc, !PT ;  /* 0x00000002131b7812 */ /* 0x040fe400078efcff */
[----:B------:R-:W-:Y:S02]  /*06d0*/  IABS R17, R25 ;  /* 0x0000001900117213 */ /* 0x000fe40000000000 */
[----:B------:R-:W-:Y:S02]  /*06e0*/  LOP3.LUT R26, R19, 0x4, RZ, 0xfc, !PT ;  /* 0x00000004131a7812 */ /* 0x000fe400078efcff */
[----:B------:R-:W-:Y:S01]  /*06f0*/  IABS R20, R19 ;  /* 0x0000001300147213 */ /* 0x000fe20000000000 */
[----:B----4-:R-:W4:Y:S01]  /*0700*/  MUFU.RCP R6, R6 ;  /* 0x0000000600067308 */ /* 0x010f220000001000 */
[----:B------:R-:W-:-:S02]  /*0710*/  IABS R18, R26 ;  /* 0x0000001a00127213 */ /* 0x000fc40000000000 */
[----:B------:R-:W-:Y:S01]  /*0720*/  LOP3.LUT R61, R49, 0x8, RZ, 0xfc, !PT ;  /* 0x00000008313d7812 */ /* 0x000fe200078efcff */
[----:B-----5:R-:W-:Y:S01]  /*0730*/  IMAD R43, R43, UR7, RZ ;  /* 0x000000072b2b7c24 */ /* 0x020fe2000f8e02ff */
[C---:B------:R-:W-:Y:S02]  /*0740*/  LOP3.LUT R59, R49.reuse, 0xc, RZ, 0xfc, !PT ;  /* 0x0000000c313b7812 */ /* 0x040fe400078efcff */
[C---:B------:R-:W-:Y:S01]  /*0750*/  LOP3.LUT R57, R49.reuse, 0x10, RZ, 0xfc, !PT ;  /* 0x0000001031397812 */ /* 0x040fe200078efcff */
[----:B-1----:R-:W-:Y:S01]  /*0760*/  VIADD R8, R12, 0xffffffe ;  /* 0x0ffffffe0c087836 */ /* 0x002fe20000000000 */
[C---:B------:R-:W-:Y:S02]  /*0770*/  LOP3.LUT R55, R49.reuse, 0x14, RZ, 0xfc, !PT ;  /* 0x0000001431377812 */ /* 0x040fe400078efcff */
[C---:B------:R-:W-:Y:S01]  /*0780*/  LOP3.LUT R53, R49.reuse, 0x18, RZ, 0xfc, !PT ;  /* 0x0000001831357812 */ /* 0x040fe200078efcff */
[----:B------:R1:W5:Y:S01]  /*0790*/  F2I.FTZ.U32.TRUNC.NTZ R9, R8 ;  /* 0x0000000800097305 */ /* 0x000362000021f000 */
[----:B------:R-:W-:-:S02]  /*07a0*/  LOP3.LUT R51, R49, 0x1c, RZ, 0xfc, !PT ;  /* 0x0000001c31337812 */ /* 0x000fc400078efcff */
[----:B------:R-:W-:Y:S01]  /*07b0*/  LOP3.LUT R34, R0, 0x3f, RZ, 0xc0, !PT ;  /* 0x0000003f00227812 */ /* 0x000fe200078ec0ff */
[----:B----4-:R-:W-:-:S03]  /*07c0*/  VIADD R5, R6, 0xffffffe ;  /* 0x0ffffffe06057836 */ /* 0x010fc60000000000 */
[C---:B------:R-:W-:Y:S01]  /*07d0*/  LOP3.LUT R32, R34.reuse, 0x8, RZ, 0x3c, !PT ;  /* 0x0000000822207812 */ /* 0x040fe200078e3cff */
[----:B-1----:R-:W-:Y:S02]  /*07e0*/  IMAD.MOV.U32 R8, RZ, RZ, RZ ;  /* 0x000000ffff087224 */ /* 0x002fe400078e00ff */
[----:B------:R-:W1:Y:S01]  /*07f0*/  F2I.FTZ.U32.TRUNC.NTZ R5, R5 ;  /* 0x0000000500057305 */ /* 0x000e62000021f000 */
[----:B------:R-:W-:Y:S01]  /*0800*/  LOP3.LUT R34, R34, 0x10, RZ, 0x3c, !PT ;  /* 0x0000001022227812 */ /* 0x000fe200078e3cff */
[----:B-----5:R-:W-:-:S04]  /*0810*/  IMAD.MOV R13, RZ, RZ, -R9 ;  /* 0x000000ffff0d7224 */ /* 0x020fc800078e0a09 */
[----:B------:R-:W-:-:S04]  /*0820*/  IMAD R13, R13, R14, RZ ;  /* 0x0000000e0d0d7224 */ /* 0x000fc800078e02ff */
[----:B------:R-:W-:Y:S01]  /*0830*/  IMAD.HI.U32 R9, R9, R13, R8 ;  /* 0x0000000d09097227 */ /* 0x000fe200078e0008 */
[----:B------:R-:W-:-:S03]  /*0840*/  IABS R8, R21 ;  /* 0x0000001500087213 */ /* 0x000fc60000000000 */
[----:B-1----:R-:W-:Y:S02]  /*0850*/  IMAD.MOV R6, RZ, RZ, -R5 ;  /* 0x000000ffff067224 */ /* 0x002fe400078e0a05 */
[----:B------:R-:W-:-:S04]  /*0860*/  IMAD.HI.U32 R9, R9, R15, RZ ;  /* 0x0000000f09097227 */ /* 0x000fc800078e00ff */
[----:B------:R-:W-:Y:S02]  /*0870*/  IMAD.MOV R9, RZ, RZ, -R9 ;  /* 0x000000ffff097224 */ /* 0x000fe400078e0a09 */
[----:B------:R-:W-:Y:S02]  /*0880*/  IMAD.MOV.U32 R4, RZ, RZ, R6 ;  /* 0x000000ffff047224 */ /* 0x000fe400078e0006 */
[----:B------:R-:W-:Y:S02]  /*0890*/  IMAD R15, R14, R9, R15 ;  /* 0x000000090e0f7224 */ /* 0x000fe400078e020f */
[----:B------:R-:W-:Y:S02]  /*08a0*/  IMAD R9, R4, R3, RZ ;  /* 0x0000000304097224 */ /* 0x000fe400078e02ff */
[----:B------:R-:W-:Y:S01]  /*08b0*/  IMAD.MOV.U32 R4, RZ, RZ, RZ ;  /* 0x000000ffff047224 */ /* 0x000fe200078e00ff */
[----:B------:R-:W-:-:S03]  /*08c0*/  ISETP.GT.U32.AND P0, PT, R14, R15, PT ;  /* 0x0000000f0e00720c */ /* 0x000fc60003f04070 */
[----:B------:R-:W-:Y:S01]  /*08d0*/  IMAD.HI.U32 R4, R5, R9, R4 ;  /* 0x0000000905047227 */ /* 0x000fe200078e0004 */
[----:B------:R-:W-:-:S05]  /*08e0*/  IABS R9, R22 ;  /* 0x0000001600097213 */ /* 0x000fca0000000000 */
[----:B------:R-:W-:-:S04]  /*08f0*/  IMAD.HI.U32 R5, R4, R8, RZ ;  /* 0x0000000804057227 */ /* 0x000fc800078e00ff */
[----:B------:R-:W-:Y:S02]  /*0900*/  @!P0 IMAD.IADD R15, R15, 0x1, -R14 ;  /* 0x000000010f0f8824 */ /* 0x000fe400078e0a0e */
[----:B------:R-:W-:-:S03]  /*0910*/  IMAD.HI.U32 R6, R4, R9, RZ ;  /* 0x0000000904067227 */ /* 0x000fc600078e00ff */
[----:B------:R-:W-:Y:S01]  /*0920*/  ISETP.GT.U32.AND P0, PT, R14, R15, PT ;  /* 0x0000000f0e00720c */ /* 0x000fe20003f04070 */
[----:B------:R-:W-:Y:S02]  /*0930*/  IMAD.MOV R5, RZ, RZ, -R5 ;  /* 0x000000ffff057224 */ /* 0x000fe400078e0a05 */
[----:B------:R-:W-:Y:S02]  /*0940*/  IMAD.MOV R12, RZ, RZ, -R6 ;  /* 0x000000ffff0c7224 */ /* 0x000fe400078e0a06 */
[C---:B------:R-:W-:Y:S02]  /*0950*/  IMAD R6, R3.reuse, R5, R8 ;  /* 0x0000000503067224 */ /* 0x040fe400078e0208 */
[C---:B------:R-:W-:Y:S01]  /*0960*/  IMAD R8, R3.reuse, R12, R9 ;  /* 0x0000000c03087224 */ /* 0x040fe200078e0209 */
[----:B------:R-:W-:Y:S01]  /*0970*/  IABS R12, R23 ;  /* 0x00000017000c7213 */ /* 0x000fe20000000000 */
[----:B------:R-:W-:Y:S01]  /*0980*/  IMAD.HI.U32 R13, R4, R18, RZ ;  /* 0x00000012040d7227 */ /* 0x000fe200078e00ff */
[----:B------:R-:W-:-:S02]  /*0990*/  ISETP.GT.U32.AND P1, PT, R3, R6, PT ;  /* 0x000000060300720c */ /* 0x000fc40003f24070 */
[----:B------:R-:W-:Y:S01]  /*09a0*/  ISETP.GT.U32.AND P2, PT, R3, R8, PT ;  /* 0x000000080300720c */ /* 0x000fe20003f44070 */
[----:B------:R-:W-:-:S04]  /*09b0*/  IMAD.HI.U32 R5, R4, R12, RZ ;  /* 0x0000000c04057227 */ /* 0x000fc800078e00ff */
[----:B------:R-:W-:Y:S01]  /*09c0*/  @!P0 IMAD.IADD R15, R15, 0x1, -R14 ;  /* 0x000000010f0f8824 */ /* 0x000fe200078e0a0e */
[----:B------:R-:W-:Y:S01]  /*09d0*/  IABS R14, R24 ;  /* 0x00000018000e7213 */ /* 0x000fe20000000000 */
[----:B------:R-:W-:Y:S01]  /*09e0*/  IMAD.MOV R5, RZ, RZ, -R5 ;  /* 0x000000ffff057224 */ /* 0x000fe200078e0a05 */
[----:B------:R-:W-:Y:S01]  /*09f0*/  ISETP.NE.AND P0, PT, R10, RZ, PT ;  /* 0x000000ff0a00720c */ /* 0x000fe20003f05270 */
[----:B------:R-:W-:Y:S02]  /*0a00*/  IMAD.MOV R13, RZ, RZ, -R13 ;  /* 0x000000ffff0d7224 */ /* 0x000fe400078e0a0d */
[----:B------:R-:W-:-:S04]  /*0a10*/  IMAD.HI.U32 R9, R4, R14, RZ ;  /* 0x0000000e04097227 */ /* 0x000fc800078e00ff */
[C---:B------:R-:W-:Y:S02]  /*0a20*/  IMAD R12, R3.reuse, R5, R12 ;  /* 0x00000005030c7224 */ /* 0x040fe400078e020c */
[----:B------:R-:W-:Y:S02]  /*0a30*/  IMAD.MOV R16, RZ, RZ, -R9 ;  /* 0x000000ffff107224 */ /* 0x000fe400078e0a09 */
[----:B------:R-:W-:Y:S01]  /*0a40*/  @!P2 IMAD.IADD R8, R8, 0x1, -R3 ;  /* 0x000000010808a824 */ /* 0x000fe200078e0a03 */
[----:B------:R-:W-:Y:S01]  /*0a50*/  ISETP.GT.U32.AND P4, PT, R3, R12, PT ;  /* 0x0000000c0300720c */ /* 0x000fe20003f84070 */
[----:B------:R-:W-:Y:S01]  /*0a60*/  IMAD.HI.U32 R9, R4, R17, RZ ;  /* 0x0000001104097227 */ /* 0x000fe200078e00ff */
[----:B------:R-:W-:Y:S02]  /*0a70*/  ISETP.GE.AND P2, PT, R21, RZ, PT ;  /* 0x000000ff1500720c */ /* 0x000fe40003f46270 */
[C---:B------:R-:W-:Y:S01]  /*0a80*/  ISETP.GT.U32.AND P6, PT, R3.reuse, R8, PT ;  /* 0x000000080300720c */ /* 0x040fe20003fc4070 */
[----:B------:R-:W-:-:S02]  /*0a90*/  IMAD R14, R3, R16, R14 ;  /* 0x00000010030e7224 */ /* 0x000fc400078e020e */
[----:B------:R-:W-:Y:S01]  /*0aa0*/  IMAD.MOV.U32 R5, RZ, RZ, R15 ;  /* 0x000000ffff057224 */ /* 0x000fe200078e000f */
[----:B------:R-:W-:Y:S01]  /*0ab0*/  SHF.R.S32.HI R15, RZ, 0x2, R0 ;  /* 0x00000002ff0f7819 */ /* 0x000fe20000011400 */
[----:B------:R-:W-:Y:S02]  /*0ac0*/  IMAD.MOV R16, RZ, RZ, -R9 ;  /* 0x000000ffff107224 */ /* 0x000fe400078e0a09 */
[----:B------:R-:W-:Y:S01]  /*0ad0*/  @!P3 IMAD.MOV R5, RZ, RZ, -R5 ;  /* 0x000000ffff05b224 */ /* 0x000fe200078e0a05 */
[----:B------:R-:W-:Y:S01]  /*0ae0*/  @!P0 LOP3.LUT R5, RZ, R10, RZ, 0x33, !PT ;  /* 0x0000000aff058212 */ /* 0x000fe200078e33ff */
[C---:B------:R-:W-:Y:S01]  /*0af0*/  IMAD R16, R3.reuse, R16, R17 ;  /* 0x0000001003107224 */ /* 0x040fe200078e0211 */
[C---:B------:R-:W-:Y:S01]  /*0b00*/  ISETP.GT.U32.AND P0, PT, R3.reuse, R14, PT ;  /* 0x0000000e0300720c */ /* 0x040fe20003f04070 */
[--C-:B------:R-:W-:Y:S01]  /*0b10*/  @!P4 IMAD.IADD R12, R12, 0x1, -R3.reuse ;  /* 0x000000010c0cc824 */ /* 0x100fe200078e0a03 */
[----:B------:R-:W-:Y:S01]  /*0b20*/  IABS R10, R27 ;  /* 0x0000001b000a7213 */ /* 0x000fe20000000000 */
[--C-:B------:R-:W-:Y:S01]  /*0b30*/  @!P1 IMAD.IADD R6, R6, 0x1, -R3.reuse ;  /* 0x0000000106069824 */ /* 0x100fe200078e0a03 */
[C---:B------:R-:W-:Y:S01]  /*0b40*/  ISETP.GT.U32.AND P5, PT, R3.reuse, R16, PT ;  /* 0x000000100300720c */ /* 0x040fe20003fa4070 */
[----:B------:R-:W-:Y:S01]  /*0b50*/  @!P6 IMAD.IADD R8, R8, 0x1, -R3 ;  /* 0x000000010808e824 */ /* 0x000fe200078e0a03 */
[C---:B------:R-:W-:Y:S01]  /*0b60*/  ISETP.GT.U32.AND P6, PT, R3.reuse, R12, PT ;  /* 0x0000000c0300720c */ /* 0x040fe20003fc4070 */
[----:B------:R-:W-:Y:S01]  /*0b70*/  IMAD.HI.U32 R9, R4, R10, RZ ;  /* 0x0000000a04097227 */ /* 0x000fe200078e00ff */
[----:B------:R-:W-:-:S02]  /*0b80*/  ISETP.GT.U32.AND P3, PT, R3, R6, PT ;  /* 0x000000060300720c */ /* 0x000fc40003f64070 */
[----:B------:R-:W-:Y:S01]  /*0b90*/  ISETP.GE.AND P4, PT, R22, RZ, PT ;  /* 0x000000ff1600720c */ /* 0x000fe20003f86270 */
[----:B------:R-:W-:Y:S01]  /*0ba0*/  IMAD.MOV R9, RZ, RZ, -R9 ;  /* 0x000000ffff097224 */ /* 0x000fe200078e0a09 */
[----:B------:R-:W-:Y:S01]  /*0bb0*/  ISETP.GE.AND P1, PT, R19, RZ, PT ;  /* 0x000000ff1300720c */ /* 0x000fe20003f26270 */
[--C-:B------:R-:W-:Y:S01]  /*0bc0*/  @!P0 IMAD.IADD R14, R14, 0x1, -R3.reuse ;  /* 0x000000010e0e8824 */ /* 0x100fe200078e0a03 */
[----:B------:R-:W-:Y:S01]  /*0bd0*/  ISETP.GE.AND P0, PT, R23, RZ, PT ;  /* 0x000000ff1700720c */ /* 0x000fe20003f06270 */
[----:B------:R-:W-:Y:S01]  /*0be0*/  IMAD R10, R3, R9, R10 ;  /* 0x00000009030a7224 */ /* 0x000fe200078e020a */
[----:B------:R-:W-:Y:S01]  /*0bf0*/  SGXT R15, R15, 0x1 ;  /* 0x000000010f0f781a */ /* 0x000fe20000000200 */
[----:B------:R-:W-:Y:S01]  /*0c00*/  @!P5 IMAD.IADD R16, R16, 0x1, -R3 ;  /* 0x000000011010d824 */ /* 0x000fe200078e0a03 */
[----:B------:R-:W-:Y:S01]  /*0c10*/  ISETP.GT.U32.AND P5, PT, R3, R14, PT ;  /* 0x0000000e0300720c */ /* 0x000fe20003fa4070 */
[----:B------:R-:W-:Y:S01]  /*0c20*/  IMAD.HI.U32 R4, R4, R20, RZ ;  /* 0x0000001404047227 */ /* 0x000fe200078e00ff */
[----:B------:R-:W-:-:S02]  /*0c30*/  LOP3.LUT R15, R15, 0x90, RZ, 0xc0, !PT ;  /* 0x000000900f0f7812 */ /* 0x000fc400078ec0ff */
[----:B------:R-:W-:Y:S01]  /*0c40*/  SHF.R.S32.HI R17, RZ, 0x1, R0 ;  /* 0x00000001ff117819 */ /* 0x000fe20000011400 */
[C---:B------:R-:W-:Y:S02]  /*0c50*/  IMAD R18, R3.reuse, R13, R18 ;  /* 0x0000000d03127224 */ /* 0x040fe400078e0212 */
[--C-:B------:R-:W-:Y:S01]  /*0c60*/  @!P6 IMAD.IADD R12, R12, 0x1, -R3.reuse ;  /* 0x000000010c0ce824 */ /* 0x100fe200078e0a03 */
[C---:B------:R-:W-:Y:S01]  /*0c70*/  ISETP.GT.U32.AND P6, PT, R3.reuse, R10, PT ;  /* 0x0000000a0300720c */ /* 0x040fe20003fc4070 */
[----:B------:R-:W-:Y:S02]  /*0c80*/  IMAD.MOV R13, RZ, RZ, -R4 ;  /* 0x000000ffff0d7224 */ /* 0x000fe400078e0a04 */
[--C-:B------:R-:W-:Y:S01]  /*0c90*/  @!P3 IMAD.IADD R6, R6, 0x1, -R3.reuse ;  /* 0x000000010606b824 */ /* 0x100fe200078e0a03 */
[C---:B------:R-:W-:Y:S01]  /*0ca0*/  ISETP.GT.U32.AND P3, PT, R3.reuse, R18, PT ;  /* 0x000000120300720c */ /* 0x040fe20003f64070 */
[----:B------:R-:W-:Y:S01]  /*0cb0*/  IMAD R20, R3, R13, R20 ;  /* 0x0000000d03147224 */ /* 0x000fe200078e0214 */
[----:B------:R-:W-:Y:S01]  /*0cc0*/  SHF.R.U32.HI R13, RZ, 0x1, R0 ;  /* 0x00000001ff0d7819 */ /* 0x000fe20000011600 */
[----:B------:R-:W-:-:S02]  /*0cd0*/  @!P5 IMAD.IADD R14, R14, 0x1, -R3 ;  /* 0x000000010e0ed824 */ /* 0x000fc400078e0a03 */
[----:B------:R-:W-:Y:S01]  /*0ce0*/  @!P2 IMAD.MOV R6, RZ, RZ, -R6 ;  /* 0x000000ffff06a224 */ /* 0x000fe200078e0a06 */
[C---:B------:R-:W-:Y:S01]  /*0cf0*/  ISETP.GT.U32.AND P5, PT, R3.reuse, R20, PT ;  /* 0x000000140300720c */ /* 0x040fe20003fa4070 */
[----:B------:R-:W-:Y:S01]  /*0d00*/  IMAD.MOV.U32 R4, RZ, RZ, R8 ;  /* 0x000000ffff047224 */ /* 0x000fe200078e0008 */
[C---:B------:R-:W-:Y:S01]  /*0d10*/  ISETP.GT.U32.AND P2, PT, R3.reuse, R16, PT ;  /* 0x000000100300720c */ /* 0x040fe20003f44070 */
[--C-:B------:R-:W-:Y:S01]  /*0d20*/  @!P6 IMAD.IADD R10, R10, 0x1, -R3.reuse ;  /* 0x000000010a0ae824 */ /* 0x100fe200078e0a03 */
[----:B------:R-:W-:Y:S01]  /*0d30*/  SHF.R.U32.HI R8, RZ, 0x2, R0 ;  /* 0x00000002ff087819 */ /* 0x000fe20000011600 */
[----:B------:R-:W-:Y:S01]  /*0d40*/  @!P4 IMAD.MOV R4, RZ, RZ, -R4 ;  /* 0x000000ffff04c224 */ /* 0x000fe200078e0a04 */
[----:B------:R-:W-:Y:S01]  /*0d50*/  ISETP.GE.AND P4, PT, R24, RZ, PT ;  /* 0x000000ff1800720c */ /* 0x000fe20003f86270 */
[--C-:B------:R-:W-:Y:S01]  /*0d60*/  @!P3 IMAD.IADD R18, R18, 0x1, -R3.reuse ;  /* 0x000000011212b824 */ /* 0x100fe200078e0a03 */
[C---:B------:R-:W-:Y:S01]  /*0d70*/  ISETP.GT.U32.AND P6, PT, R3.reuse, R10, PT ;  /* 0x0000000a0300720c */ /* 0x040fe20003fc4070 */
[----:B------:R-:W-:Y:S01]  /*0d80*/  IMAD.SHL.U32 R9, R0, 0x40, RZ ;  /* 0x0000004000097824 */ /* 0x000fe200078e00ff */
[----:B------:R-:W-:Y:S01]  /*0d90*/  SGXT.U32 R8, R8, 0x3 ;  /* 0x000000030808781a */ /* 0x000fe20000000000 */
[----:B------:R-:W-:Y:S01]  /*0da0*/  IMAD.SHL.U32 R22, R0, 0x2, RZ ;  /* 0x0000000200167824 */ /* 0x000fe200078e00ff */
[----:B------:R-:W-:Y:S01]  /*0db0*/  ISETP.GT.U32.AND P3, PT, R3, R18, PT ;  /* 0x000000120300720c */ /* 0x000fe20003f64070 */
[--C-:B------:R-:W-:Y:S01]  /*0dc0*/  @!P5 IMAD.IADD R20, R20, 0x1, -R3.reuse ;  /* 0x000000011414d824 */ /* 0x100fe200078e0a03 */
[----:B------:R-:W-:Y:S01]  /*0dd0*/  LOP3.LUT R13, R13, R0, RZ, 0xfc, !PT ;  /* 0x000000000d0d7212 */ /* 0x000fe200078efcff */
[----:B------:R-:W-:Y:S01]  /*0de0*/  @!P2 IMAD.IADD R16, R16, 0x1, -R3 ;  /* 0x000000011010a824 */ /* 0x000fe200078e0a03 */
[----:B------:R-:W-:Y:S01]  /*0df0*/  ISETP.GE.AND P2, PT, R25, RZ, PT ;  /* 0x000000ff1900720c */ /* 0x000fe20003f46270 */
[----:B------:R-:W-:Y:S01]  /*0e00*/  @!P0 IMAD.MOV R12, RZ, RZ, -R12 ;  /* 0x000000ffff0c8224 */ /* 0x000fe200078e0a0c */
[----:B------:R-:W-:Y:S01]  /*0e10*/  ISETP.GT.U32.AND P5, PT, R3, R20, PT ;  /* 0x000000140300720c */ /* 0x000fe20003fa4070 */
[----:B------:R-:W-:Y:S01]  /*0e20*/  IMAD.SHL.U32 R13, R13, 0x10, RZ ;  /* 0x000000100d0d7824 */ /* 0x000fe200078e00ff */
[----:B------:R-:W-:Y:S01]  /*0e30*/  LOP3.LUT R9, R8, 0x40, R9, 0xf8, !PT ;  /* 0x0000004008097812 */ /* 0x000fe200078ef809 */
[--C-:B------:R-:W-:Y:S01]  /*0e40*/  @!P6 IMAD.IADD R10, R10, 0x1, -R3.reuse ;  /* 0x000000010a0ae824 */ /* 0x100fe200078e0a03 */
[----:B------:R-:W-:Y:S01]  /*0e50*/  ISETP.GE.AND P6, PT, R27, RZ, PT ;  /* 0x000000ff1b00720c */ /* 0x000fe20003fc6270 */
[----:B------:R-:W-:Y:S01]  /*0e60*/  IMAD.SHL.U32 R8, R0, 0x20, RZ ;  /* 0x0000002000087824 */ /* 0x000fe200078e00ff */
[----:B------:R-:W-:Y:S01]  /*0e70*/  LOP3.LUT R13, R13, 0x100, RZ, 0xc0, !PT ;  /* 0x000001000d0d7812 */ /* 0x000fe200078ec0ff */
[--C-:B------:R-:W-:Y:S01]  /*0e80*/  @!P3 IMAD.IADD R18, R18, 0x1, -R3.reuse ;  /* 0x000000011212b824 */ /* 0x100fe200078e0a03 */
[----:B------:R-:W-:Y:S01]  /*0e90*/  ISETP.GE.AND P3, PT, R26, RZ, PT ;  /* 0x000000ff1a00720c */ /* 0x000fe20003f66270 */
[----:B------:R-:W-:Y:S01]  /*0ea0*/  @!P4 IMAD.MOV R14, RZ, RZ, -R14 ;  /* 0x000000ffff0ec224 */ /* 0x000fe200078e0a0e */
[----:B------:R-:W-:Y:S01]  /*0eb0*/  LOP3.LUT R8, R8, 0x60, RZ, 0xc0, !PT ;  /* 0x0000006008087812 */ /* 0x000fe200078ec0ff */
[----:B------:R-:W-:Y:S01]  /*0ec0*/  @!P2 IMAD.MOV R16, RZ, RZ, -R16 ;  /* 0x000000ffff10a224 */ /* 0x000fe200078e0a10 */
[----:B------:R-:W-:Y:S01]  /*0ed0*/  LOP3.LUT R15, R15, 0x10, R22, 0x78, !PT ;  /* 0x000000100f0f7812 */ /* 0x000fe200078e7816 */
[----:B------:R-:W-:Y:S01]  /*0ee0*/  @!P5 IMAD.IADD R20, R20, 0x1, -R3 ;  /* 0x000000011414d824 */ /* 0x000fe200078e0a03 */
[----:B------:R-:W-:Y:S01]  /*0ef0*/  ISETP.NE.AND P5, PT, R11, RZ, PT ;  /* 0x000000ff0b00720c */ /* 0x000fe20003fa5270 */
[----:B--2---:R-:W-:Y:S01]  /*0f00*/  IMAD R5, R5, UR9, RZ ;  /* 0x0000000905057c24 */ /* 0x004fe2000f8e02ff */
[----:B------:R-:W-:Y:S01]  /*0f10*/  LOP3.LUT R11, RZ, R11, RZ, 0x33, !PT ;  /* 0x0000000bff0b7212 */ /* 0x000fe200078e33ff */
[----:B------:R-:W-:Y:S01]  /*0f20*/  @!P6 IMAD.MOV R10, RZ, RZ, -R10 ;  /* 0x000000ffff0ae224 */ /* 0x000fe200078e0a0a */
[----:B------:R-:W-:Y:S01]  /*0f30*/  IADD3 R22, PT, PT, R13, UR5, R8 ;  /* 0x000000050d167c10 */ /* 0x000fe2000fffe008 */
[----:B------:R-:W-:Y:S01]  /*0f40*/  @!P1 IMAD.MOV R20, RZ, RZ, -R20 ;  /* 0x000000ffff149224 */ /* 0x000fe200078e0a14 */
[C---:B------:R-:W-:Y:S01]  /*0f50*/  SEL R3, R11.reuse, R4, !P5 ;  /* 0x000000040b037207 */ /* 0x040fe20006800000 */
[----:B------:R-:W-:Y:S01]  /*0f60*/  @!P3 IMAD.MOV R18, RZ, RZ, -R18 ;  /* 0x000000ffff12b224 */ /* 0x000fe200078e0a12 */
[----:B------:R-:W1:Y:S01]  /*0f70*/  LDC R4, c[0x0][0x3a8] ;  /* 0x0000ea00ff047b82 */ /* 0x000e620000000800 */
[----:B------:R-:W-:-:S02]  /*0f80*/  SEL R10, R11, R10, !P5 ;  /* 0x0000000a0b0a7207 */ /* 0x000fc40006800000 */
[----:B0-----:R-:W-:Y:S01]  /*0f90*/  IMAD R13, R3, UR6, RZ ;  /* 0x00000006030d7c24 */ /* 0x001fe2000f8e02ff */
[C---:B------:R-:W-:Y:S02]  /*0fa0*/  SEL R6, R11.reuse, R6, !P5 ;  /* 0x000000060b067207 */ /* 0x040fe40006800000 */
[C---:B------:R-:W-:Y:S02]  /*0fb0*/  SEL R12, R11.reuse, R12, !P5 ;  /* 0x0000000c0b0c7207 */ /* 0x040fe40006800000 */
[C---:B------:R-:W-:Y:S01]  /*0fc0*/  SEL R14, R11.reuse, R14, !P5 ;  /* 0x0000000e0b0e7207 */ /* 0x040fe20006800000 */
[----:B------:R-:W-:Y:S01]  /*0fd0*/  IMAD R6, R6, UR6, RZ ;  /* 0x0000000606067c24 */ /* 0x000fe2000f8e02ff */
[C---:B------:R-:W-:Y:S02]  /*0fe0*/  SEL R16, R11.reuse, R16, !P5 ;  /* 0x000000100b107207 */ /* 0x040fe40006800000 */
[C---:B------:R-:W-:Y:S01]  /*0ff0*/  SEL R18, R11.reuse, R18, !P5 ;  /* 0x000000120b127207 */ /* 0x040fe20006800000 */
[----:B------:R-:W-:Y:S01]  /*1000*/  IMAD R19, R14, UR6, RZ ;  /* 0x000000060e137c24 */ /* 0x000fe2000f8e02ff */
[----:B------:R-:W-:Y:S01]  /*1010*/  SEL R11, R11, R20, !P5 ;  /* 0x000000140b0b7207 */ /* 0x000fe20006800000 */
[----:B------:R-:W-:Y:S01]  /*1020*/  IMAD R20, R10, UR6, RZ ;  /* 0x000000060a147c24 */ /* 0x000fe2000f8e02ff */
[----:B------:R-:W-:Y:S01]  /*1030*/  SHF.R.S32.HI R27, RZ, 0x1f, R13 ;  /* 0x0000001fff1b7819 */ /* 0x000fe2000001140d */
[----:B------:R-:W-:Y:S01]  /*1040*/  IMAD R16, R16, UR6, RZ ;  /* 0x0000000610107c24 */ /* 0x000fe2000f8e02ff */
[----:B---3--:R-:W-:Y:S01]  /*1050*/  IADD3 R10, P6, PT, R13, UR14, RZ ;  /* 0x0000000e0d0a7c10 */ /* 0x008fe2000ffde0ff */
[----:B------:R-:W-:Y:S01]  /*1060*/  IMAD R18, R18, UR6, RZ ;  /* 0x0000000612127c24 */ /* 0x000fe2000f8e02ff */
[----:B------:R-:W-:Y:S01]  /*1070*/  SGXT R8, R17, 0x1 ;  /* 0x000000011108781a */ /* 0x000fe20000000200 */
[----:B------:R-:W-:Y:S01]  /*1080*/  IMAD R17, R12, UR6, RZ ;  /* 0x000000060c117c24 */ /* 0x000fe2000f8e02ff */
[----:B------:R-:W-:Y:S01]  /*1090*/  IADD3.X R27, PT, PT, R27, UR15, RZ, P6, !PT ;  /* 0x0000000f1b1b7c10 */ /* 0x000fe2000b7fe4ff */
[----:B------:R-:W-:Y:S01]  /*10a0*/  IMAD R21, R11, UR6, RZ ;  /* 0x000000060b157c24 */ /* 0x000fe2000f8e02ff */
[----:B------:R-:W-:Y:S01]  /*10b0*/  IADD3 R26, P6, PT, R5, UR12, RZ ;  /* 0x0000000c051a7c10 */ /* 0x000fe2000ffde0ff */
[----:B------:R-:W-:Y:S01]  /*10c0*/  USHF.R.S32.HI UR6, URZ, 0x1f, UR4 ;  /* 0x0000001fff067899 */ /* 0x000fe20008011404 */
[----:B------:R-:W-:Y:S01]  /*10d0*/  SHF.R.S32.HI R25, RZ, 0x1f, R6 ;  /* 0x0000001fff197819 */ /* 0x000fe20000011406 */
[-C--:B-1----:R-:W-:Y:S01]  /*10e0*/  IMAD R51, R51, R4.reuse, RZ ;  /* 0x0000000433337224 */ /* 0x082fe200078e02ff */
[----:B------:R-:W-:Y:S01]  /*10f0*/  IADD3 R3, P0, PT, R6, UR14, RZ ;  /* 0x0000000e06037c10 */ /* 0x000fe2000ff1e0ff */
[----:B------:R-:W-:Y:S01]  /*1100*/  ULEA.HI UR6, UR6, UR4, URZ, 0x5 ;  /* 0x0000000406067291 */ /* 0x000fe2000f8f28ff */
[----:B------:R-:W-:Y:S01]  /*1110*/  LEA.HI.X.SX32 R28, R5, UR13, 0x1, P6 ;  /* 0x0000000d051c7c11 */ /* 0x000fe2000b0f0eff */
[-C--:B------:R-:W-:Y:S01]  /*1120*/  IMAD R53, R53, R4.reuse, RZ ;  /* 0x0000000435357224 */ /* 0x080fe200078e02ff */
[----:B------:R-:W-:Y:S01]  /*1130*/  LOP3.LUT R8, R9, 0x88, R8, 0xf8, !PT ;  /* 0x0000008809087812 */ /* 0x000fe200078ef808 */
[----:B------:R-:W-:Y:S01]  /*1140*/  IMAD.IADD R9, R15, 0x1, R22 ;  /* 0x000000010f097824 */ /* 0x000fe200078e0216 */
[C---:B------:R-:W-:Y:S01]  /*1150*/  LOP3.LUT R5, R49.reuse, 0x4, RZ, 0xfc, !PT ;  /* 0x0000000431057812 */ /* 0x040fe200078efcff */
[-C--:B------:R-:W-:Y:S01]  /*1160*/  IMAD R49, R49, R4.reuse, RZ ;  /* 0x0000000431317224 */ /* 0x080fe200078e02ff */
[----:B------:R-:W-:Y:S01]  /*1170*/  IADD3 R11, P5, PT, R17, UR14, RZ ;  /* 0x0000000e110b7c10 */ /* 0x000fe2000ffbe0ff */
[-C--:B------:R-:W-:Y:S01]  /*1180*/  IMAD R55, R55, R4.reuse, RZ ;  /* 0x0000000437377224 */ /* 0x080fe200078e02ff */
[----:B------:R-:W-:Y:S01]  /*1190*/  IADD3 R12, P4, PT, R19, UR14, RZ ;  /* 0x0000000e130c7c10 */ /* 0x000fe2000ff9e0ff */
[-C--:B------:R-:W-:Y:S01]  /*11a0*/  IMAD R6, R5, R4.reuse, RZ ;  /* 0x0000000405067224 */ /* 0x080fe200078e02ff */
[----:B------:R-:W-:Y:S01]  /*11b0*/  IADD3 R13, P3, PT, R16, UR14, RZ ;  /* 0x0000000e100d7c10 */ /* 0x000fe2000ff7e0ff */
[-C--:B------:R-:W-:Y:S01]  /*11c0*/  IMAD R57, R57, R4.reuse, RZ ;  /* 0x0000000439397224 */ /* 0x080fe200078e02ff */
[----:B------:R-:W-:Y:S01]  /*11d0*/  IADD3 R14, P2, PT, R18, UR14, RZ ;  /* 0x0000000e120e7c10 */ /* 0x000fe2000ff5e0ff */
[-C--:B------:R-:W-:Y:S01]  /*11e0*/  IMAD R59, R59, R4.reuse, RZ ;  /* 0x000000043b3b7224 */ /* 0x080fe200078e02ff */
[----:B------:R-:W-:Y:S01]  /*11f0*/  IADD3.X R25, PT, PT, R25, UR15, RZ, P0, !PT ;  /* 0x0000000f19197c10 */ /* 0x000fe200087fe4ff */
[----:B------:R-:W-:Y:S01]  /*1200*/  IMAD R61, R61, R4, RZ ;  /* 0x000000043d3d7224 */ /* 0x000fe200078e02ff */
[----:B------:R-:W-:Y:S01]  /*1210*/  IADD3 R15, P1, PT, R20, UR14, RZ ;  /* 0x0000000e140f7c10 */ /* 0x000fe2000ff3e0ff */
[----:B------:R-:W-:Y:S01]  /*1220*/  IMAD.SHL.U32 R5, R4, 0x20, RZ ;  /* 0x0000002004057824 */ /* 0x000fe200078e00ff */
[----:B------:R-:W-:Y:S01]  /*1230*/  IADD3 R24, P0, PT, R21, UR14, RZ ;  /* 0x0000000e15187c10 */ /* 0x000fe2000ff1e0ff */
[----:B------:R-:W-:Y:S01]  /*1240*/  USHF.L.U32 UR4, UR7, 0x5, URZ ;  /* 0x0000000507047899 */ /* 0x000fe200080006ff */
[----:B------:R-:W-:Y:S01]  /*1250*/  SHF.R.S32.HI R17, RZ, 0x1f, R17 ;  /* 0x0000001fff117819 */ /* 0x000fe20000011411 */
[----:B------:R-:W-:Y:S01]  /*1260*/  USHF.R.S32.HI UR6, URZ, 0x5, UR6 ;  /* 0x00000005ff067899 */ /* 0x000fe20008011406 */
[----:B------:R-:W-:-:S02]  /*1270*/  SHF.R.S32.HI R19, RZ, 0x1f, R19 ;  /* 0x0000001fff137819 */ /* 0x000fc40000011413 */
[----:B------:R-:W-:Y:S02]  /*1280*/  SHF.R.S32.HI R16, RZ, 0x1f, R16 ;  /* 0x0000001fff107819 */ /* 0x000fe40000011410 */
[----:B------:R-:W-:Y:S02]  /*1290*/  SHF.R.S32.HI R18, RZ, 0x1f, R18 ;  /* 0x0000001fff127819 */ /* 0x000fe40000011412 */
[----:B------:R-:W-:Y:S02]  /*12a0*/  SHF.R.S32.HI R20, RZ, 0x1f, R20 ;  /* 0x0000001fff147819 */ /* 0x000fe40000011414 */
[----:B------:R-:W-:Y:S02]  /*12b0*/  SHF.R.S32.HI R21, RZ, 0x1f, R21 ;  /* 0x0000001fff157819 */ /* 0x000fe40000011415 */
[----:B------:R-:W-:Y:S02]  /*12c0*/  IADD3.X R29, PT, PT, R17, UR15, RZ, P5, !PT ;  /* 0x0000000f111d7c10 */ /* 0x000fe4000affe4ff */
[----:B------:R-:W-:-:S02]  /*12d0*/  IADD3.X R31, PT, PT, R19, UR15, RZ, P4, !PT ;  /* 0x0000000f131f7c10 */ /* 0x000fc4000a7fe4ff */
[----:B------:R-:W-:Y:S02]  /*12e0*/  IADD3.X R33, PT, PT, R16, UR15, RZ, P3, !PT ;  /* 0x0000000f10217c10 */ /* 0x000fe40009ffe4ff */
[----:B------:R-:W-:Y:S02]  /*12f0*/  CS2R R16, SRZ ;  /* 0x0000000000107805 */ /* 0x000fe4000001ff00 */
[----:B------:R-:W-:Y:S02]  /*1300*/  IADD3.X R35, PT, PT, R18, UR15, RZ, P2, !PT ;  /* 0x0000000f12237c10 */ /* 0x000fe400097fe4ff */
[----:B------:R-:W-:Y:S02]  /*1310*/  CS2R R18, SRZ ;  /* 0x0000000000127805 */ /* 0x000fe4000001ff00 */
[----:B------:R-:W-:Y:S02]  /*1320*/  IADD3.X R37, PT, PT, R20, UR15, RZ, P1, !PT ;  /* 0x0000000f14257c10 */ /* 0x000fe40008ffe4ff */
[----:B------:R-:W-:-:S02]  /*1330*/  IADD3.X R39, PT, PT, R21, UR15, RZ, P0, !PT ;  /* 0x0000000f15277c10 */ /* 0x000fc400087fe4ff */
[----:B------:R-:W-:Y:S02]  /*1340*/  SHF.R.S32.HI R4, RZ, 0x1f, R43 ;  /* 0x0000001fff047819 */ /* 0x000fe4000001142b */
[----:B------:R-:W-:-:S07]  /*1350*/  LOP3.LUT R30, R8, 0x8, RZ, 0x3c, !PT ;  /* 0x00000008081e7812 */ /* 0x000fce00078e3cff */
.L_x_1:
[----:B------:R-:W-:Y:S02]  /*1360*/  SHF.R.U32.HI R40, RZ, 0x4, R0 ;  /* 0x00000004ff287819 */ /* 0x000fe40000011600 */
[----:B------:R-:W-:Y:S02]  /*1370*/  IADD3 R22, P6, PT, R49, R26, RZ ;  /* 0x0000001a31167210 */ /* 0x000fe40007fde0ff */
[----:B------:R-:W-:Y:S02]  /*1380*/  SGXT.U32 R40, R40, 0x2 ;  /* 0x000000022828781a */ /* 0x000fe40000000000 */
[----:B------:R-:W-:Y:S02]  /*1390*/  PRMT R36, RZ, 0x7610, R36 ;  /* 0x00007610ff247816 */ /* 0x000fe40000000024 */
[C---:B------:R-:W-:Y:S02]  /*13a0*/  LOP3.LUT R20, R40.reuse, 0x4, RZ, 0xfc, !PT ;  /* 0x0000000428147812 */ /* 0x040fe400078efcff */
[----:B------:R-:W-:-:S02]  /*13b0*/  LOP3.LUT R21, R40, 0x8, RZ, 0xfc, !PT ;  /* 0x0000000828157812 */ /* 0x000fc400078efcff */
[----:B------:R-:W-:Y:S02]  /*13c0*/  ISETP.GE.AND P4, PT, R20, UR8, PT ;  /* 0x0000000814007c0c */ /* 0x000fe4000bf86270 */
[C---:B------:R-:W-:Y:S02]  /*13d0*/  LOP3.LUT R20, R40.reuse, 0xc, RZ, 0xfc, !PT ;  /* 0x0000000c28147812 */ /* 0x040fe400078efcff */
[----:B------:R-:W-:Y:S02]  /*13e0*/  LOP3.LUT R23, R40, 0x10, RZ, 0xfc, !PT ;  /* 0x0000001028177812 */ /* 0x000fe400078efcff */
[----:B------:R-:W-:Y:S02]  /*13f0*/  ISETP.GE.AND P1, PT, R20, UR8, PT ;  /* 0x0000000814007c0c */ /* 0x000fe4000bf26270 */
[----:B------:R-:W-:Y:S02]  /*1400*/  IADD3 R20, P3, PT, R6, R26, RZ ;  /* 0x0000001a06147210 */ /* 0x000fe40007f7e0ff */
[----:B------:R-:W-:-:S02]  /*1410*/  ISETP.GE.AND P5, PT, R40, UR8, PT ;  /* 0x0000000828007c0c */ /* 0x000fc4000bfa6270 */
[----:B------:R-:W-:Y:S02]  /*1420*/  LOP3.LUT R41, R40, 0x14, RZ, 0xfc, !PT ;  /* 0x0000001428297812 */ /* 0x000fe400078efcff */
[----:B------:R-:W-:Y:S02]  /*1430*/  ISETP.GE.AND P0, PT, R21, UR8, PT ;  /* 0x0000000815007c0c */ /* 0x000fe4000bf06270 */
[----:B------:R-:W-:Y:S02]  /*1440*/  ISETP.GE.AND P2, PT, R23, UR8, PT ;  /* 0x0000000817007c0c */ /* 0x000fe4000bf46270 */
[-C--:B------:R-:W-:Y:S02]  /*1450*/  LEA.HI.X.SX32 R23, R49, R28.reuse, 0x1, P6 ;  /* 0x0000001c31177211 */ /* 0x080fe400030f0eff */
[----:B------:R-:W-:Y:S02]  /*1460*/  LEA.HI.X.SX32 R21, R6, R28, 0x1, P3 ;  /* 0x0000001c06157211 */ /* 0x000fe400018f0eff */
[----:B------:R-:W-:-:S02]  /*1470*/  IADD3 R46, P6, PT, R57, R26, RZ ;  /* 0x0000001a392e7210 */ /* 0x000fc40007fde0ff */
[----:B------:R-:W-:Y:S01]  /*1480*/  ISETP.GE.AND P3, PT, R41, UR8, PT ;  /* 0x0000000829007c0c */ /* 0x000fe2000bf66270 */
[----:B------:R-:W2:Y:S01]  /*1490*/  @!P4 LDG.E.U8 R36, desc[UR10][R20.64] ;  /* 0x0000000a1424c981 */ /* 0x000ea2000c1e1100 */
[----:B------:R-:W-:Y:S02]  /*14a0*/  PRMT R38, RZ, 0x7610, R38 ;  /* 0x00007610ff267816 */ /* 0x000fe40000000026 */
[----:B------:R-:W-:Y:S02]  /*14b0*/  LEA.HI.X.SX32 R47, R57, R28, 0x1, P6 ;  /* 0x0000001c392f7211 */ /* 0x000fe400030f0eff */
[-C--:B------:R-:W-:Y:S02]  /*14c0*/  IADD3 R62, P4, PT, R61, R26.reuse, RZ ;  /* 0x0000001a3d3e7210 */ /* 0x080fe40007f9e0ff */
[----:B------:R-:W-:Y:S01]  /*14d0*/  IADD3 R44, P6, PT, R55, R26, RZ ;  /* 0x0000001a372c7210 */ /* 0x000fe20007fde0ff */
[----:B------:R0:W3:Y:S01]  /*14e0*/  @!P5 LDG.E.U8 R38, desc[UR10][R22.64] ;  /* 0x0000000a1626d981 */ /* 0x0000e2000c1e1100 */
[----:B------:R-:W-:-:S02]  /*14f0*/  LOP3.LUT R41, R40, 0x18, RZ, 0xfc, !PT ;  /* 0x0000001828297812 */ /* 0x000fc400078efcff */
[----:B------:R-:W-:Y:S02]  /*1500*/  LOP3.LUT R40, R40, 0x1c, RZ, 0xfc, !PT ;  /* 0x0000001c28287812 */ /* 0x000fe400078efcff */
[----:B------:R-:W-:Y:S02]  /*1510*/  PRMT R67, RZ, 0x7610, R67 ;  /* 0x00007610ff437816 */ /* 0x000fe40000000043 */
[----:B------:R-:W-:Y:S02]  /*1520*/  PRMT R42, RZ, 0x7610, R42 ;  /* 0x00007610ff2a7816 */ /* 0x000fe4000000002a */
[----:B------:R-:W-:Y:S02]  /*1530*/  PRMT R48, RZ, 0x7610, R48 ;  /* 0x00007610ff307816 */ /* 0x000fe40000000030 */
[-C--:B------:R-:W-:Y:S02]  /*1540*/  LEA.HI.X.SX32 R63, R61, R28.reuse, 0x1, P4 ;  /* 0x0000001c3d3f7211 */ /* 0x080fe400020f0eff */
[----:B------:R-:W-:Y:S01]  /*1550*/  LEA.HI.X.SX32 R45, R55, R28, 0x1, P6 ;  /* 0x0000001c372d7211 */ /* 0x000fe200030f0eff */
[----:B------:R-:W4:Y:S01]  /*1560*/  @!P2 LDG.E.U8 R42, desc[UR10][R46.64] ;  /* 0x0000000a2e2aa981 */ /* 0x000f22000c1e1100 */
[----:B------:R-:W-:-:S02]  /*1570*/  ISETP.GE.AND P5, PT, R41, UR8, PT ;  /* 0x0000000829007c0c */ /* 0x000fc4000bfa6270 */
[----:B------:R-:W-:Y:S01]  /*1580*/  ISETP.GE.AND P4, PT, R40, UR8, PT ;  /* 0x0000000828007c0c */ /* 0x000fe2000bf86270 */
[----:B------:R-:W5:Y:S01]  /*1590*/  @!P0 LDG.E.U8 R67, desc[UR10][R62.64] ;  /* 0x0000000a3e438981 */ /* 0x000f62000c1e1100 */
[-C--:B0-----:R-:W-:Y:S02]  /*15a0*/  IADD3 R22, P2, PT, R53, R26.reuse, RZ ;  /* 0x0000001a35167210 */ /* 0x081fe40007f5e0ff */
[-C--:B------:R-:W-:Y:S01]  /*15b0*/  IADD3 R20, P0, PT, R51, R26.reuse, RZ ;  /* 0x0000001a33147210 */ /* 0x080fe20007f1e0ff */
[----:B------:R0:W5:Y:S01]  /*15c0*/  @!P3 LDG.E.U8 R48, desc[UR10][R44.64] ;  /* 0x0000000a2c30b981 */ /* 0x000162000c1e1100 */
[----:B------:R-:W-:Y:S02]  /*15d0*/  IADD3 R40, P3, PT, R59, R26, RZ ;  /* 0x0000001a3b287210 */ /* 0x000fe40007f7e0ff */
[----:B------:R-:W-:Y:S02]  /*15e0*/  PRMT R69, RZ, 0x7610, R69 ;  /* 0x00007610ff457816 */ /* 0x000fe40000000045 */
[----:B------:R-:W-:-:S02]  /*15f0*/  PRMT R50, RZ, 0x7610, R50 ;  /* 0x00007610ff327816 */ /* 0x000fc40000000032 */
[----:B------:R-:W-:Y:S02]  /*1600*/  PRMT R52, RZ, 0x7610, R52 ;  /* 0x00007610ff347816 */ /* 0x000fe40000000034 */
[-C--:B------:R-:W-:Y:S02]  /*1610*/  LEA.HI.X.SX32 R41, R59, R28.reuse, 0x1, P3 ;  /* 0x0000001c3b297211 */ /* 0x080fe400018f0eff */
[-C--:B------:R-:W-:Y:S02]  /*1620*/  LEA.HI.X.SX32 R23, R53, R28.reuse, 0x1, P2 ;  /* 0x0000001c35177211 */ /* 0x080fe400010f0eff */
[----:B------:R-:W-:Y:S01]  /*1630*/  LEA.HI.X.SX32 R21, R51, R28, 0x1, P0 ;  /* 0x0000001c33157211 */ /* 0x000fe200000f0eff */
[----:B------:R-:W5:Y:S04]  /*1640*/  @!P1 LDG.E.U8 R69, desc[UR10][R40.64] ;  /* 0x0000000a28459981 */ /* 0x000f68000c1e1100 */
[----:B------:R1:W5:Y:S04]  /*1650*/  @!P5 LDG.E.U8 R50, desc[UR10][R22.64] ;  /* 0x0000000a1632d981 */ /* 0x000368000c1e1100 */
[----:B------:R1:W5:Y:S01]  /*1660*/  @!P4 LDG.E.U8 R52, desc[UR10][R20.64] ;  /* 0x0000000a1434c981 */ /* 0x000362000c1e1100 */
[C---:B------:R-:W-:Y:S01]  /*1670*/  LOP3.LUT R65, R0.reuse, 0x3f, RZ, 0xc0, !PT ;  /* 0x0000003f00417812 */ /* 0x040fe200078ec0ff */
[----:B------:R-:W-:Y:S01]  /*1680*/  BAR.SYNC.DEFER_BLOCKING 0x0 ;  /* 0x0000000000007b1d */ /* 0x000fe20000010000 */
[----:B0-----:R-:W-:-:S02]  /*1690*/  LOP3.LUT R44, R0, 0x1f, RZ, 0xc0, !PT ;  /* 0x0000001f002c7812 */ /* 0x001fc400078ec0ff */
[C---:B------:R-:W-:Y:S02]  /*16a0*/  IADD3 RZ, P2, PT, R43.reuse, R24, RZ ;  /* 0x000000182bff7210 */ /* 0x040fe40007f5e0ff */
[C---:B------:R-:W-:Y:S02]  /*16b0*/  IADD3 RZ, P1, PT, R43.reuse, R15, RZ ;  /* 0x0000000f2bff7210 */ /* 0x040fe40007f3e0ff */
[----:B------:R-:W-:Y:S01]  /*16c0*/  ISETP.GE.AND P0, PT, R44, UR8, PT ;  /* 0x000000082c007c0c */ /* 0x000fe2000bf06270 */
[C---:B-1----:R-:W-:Y:S01]  /*16d0*/  IMAD.X R23, R4.reuse, 0x1, R39, P2 ;  /* 0x0000000104177824 */ /* 0x042fe200010e0627 */
[C---:B------:R-:W-:Y:S01]  /*16e0*/  IADD3 RZ, P2, PT, R43.reuse, R13, RZ ;  /* 0x0000000d2bff7210 */ /* 0x040fe20007f5e0ff */
[----:B------:R-:W-:Y:S01]  /*16f0*/  IMAD.X R21, R4, 0x1, R37, P1 ;  /* 0x0000000104157824 */ /* 0x000fe200008e0625 */
[C---:B------:R-:W-:Y:S02]  /*1700*/  IADD3 RZ, P3, PT, R43.reuse, R14, RZ ;  /* 0x0000000e2bff7210 */ /* 0x040fe40007f7e0ff */
[C---:B------:R-:W-:Y:S01]  /*1710*/  IADD3 RZ, P1, PT, R43.reuse, R12, RZ ;  /* 0x0000000c2bff7210 */ /* 0x040fe20007f3e0ff */
[----:B------:R-:W-:-:S02]  /*1720*/  IMAD.IADD R20, R43, 0x1, R15 ;  /* 0x000000012b147824 */ /* 0x000fc400078e020f */
[C---:B------:R-:W-:Y:S02]  /*1730*/  IMAD.IADD R44, R43.reuse, 0x1, R13 ;  /* 0x000000012b2c7824 */ /* 0x040fe400078e020d */
[C---:B------:R-:W-:Y:S01]  /*1740*/  IMAD.X R45, R4.reuse, 0x1, R33, P2 ;  /* 0x00000001042d7824 */ /* 0x040fe200010e0621 */
[C---:B------:R-:W-:Y:S01]  /*1750*/  IADD3 RZ, P2, PT, R43.reuse, R11, RZ ;  /* 0x0000000b2bff7210 */ /* 0x040fe20007f5e0ff */
[C---:B------:R-:W-:Y:S02]  /*1760*/  IMAD.IADD R22, R43.reuse, 0x1, R24 ;  /* 0x000000012b167824 */ /* 0x040fe400078e0218 */
[C---:B------:R-:W-:Y:S01]  /*1770*/  IMAD.X R63, R4.reuse, 0x1, R35, P3 ;  /* 0x00000001043f7824 */ /* 0x040fe200018e0623 */
[C---:B------:R-:W-:Y:S01]  /*1780*/  IADD3 R40, P3, PT, R43.reuse, R3, RZ ;  /* 0x000000032b287210 */ /* 0x040fe20007f7e0ff */
[C---:B------:R-:W-:Y:S01]  /*1790*/  IMAD.X R47, R4.reuse, 0x1, R31, P1 ;  /* 0x00000001042f7824 */ /* 0x040fe200008e061f */
[C---:B------:R-:W-:Y:S01]  /*17a0*/  IADD3 RZ, P1, PT, R43.reuse, R10, RZ ;  /* 0x0000000a2bff7210 */ /* 0x040fe20007f3e0ff */
[C---:B------:R-:W-:Y:S01]  /*17b0*/  IMAD.IADD R46, R43.reuse, 0x1, R12 ;  /* 0x000000012b2e7824 */ /* 0x040fe200078e020c */
[----:B------:R-:W-:Y:S01]  /*17c0*/  PRMT R58, RZ, 0x7610, R58 ;  /* 0x00007610ff3a7816 */ /* 0x000fe2000000003a */
[----:B------:R-:W-:Y:S01]  /*17d0*/  IMAD.IADD R62, R43, 0x1, R14 ;  /* 0x000000012b3e7824 */ /* 0x000fe200078e020e */
[----:B------:R-:W-:Y:S01]  /*17e0*/  PRMT R60, RZ, 0x7610, R60 ;  /* 0x00007610ff3c7816 */ /* 0x000fe2000000003c */
[----:B------:R-:W-:Y:S01]  /*17f0*/  IMAD.X R41, R4, 0x1, R25, P3 ;  /* 0x0000000104297824 */ /* 0x000fe200018e0619 */
[----:B--2---:R-:W-:Y:S04]  /*1800*/  STS.U8 [R65+UR5+0x40], R36 ;  /* 0x0000402441007988 */ /* 0x004fe80008000005 */
[----:B---3--:R0:W-:Y:S04]  /*1810*/  STS.U8 [R65+UR5], R38 ;  /* 0x0000002641007988 */ /* 0x0081e80008000005 */
[----:B----4-:R-:W-:Y:S04]  /*1820*/  STS.U8 [R65+UR5+0x100], R42 ;  /* 0x0001002a41007988 */ /* 0x010fe80008000005 */
[----:B-----5:R-:W-:Y:S04]  /*1830*/  STS.U8 [R65+UR5+0x140], R48 ;  /* 0x0001403041007988 */ /* 0x020fe80008000005 */
[----:B------:R-:W-:Y:S04]  /*1840*/  STS.U8 [R32+UR5+0x80], R67 ;  /* 0x0000804320007988 */ /* 0x000fe80008000005 */
[----:B------:R1:W-:Y:S04]  /*1850*/  STS.U8 [R32+UR5+0xc0], R69 ;  /* 0x0000c04520007988 */ /* 0x0003e80008000005 */
[----:B------:R-:W-:Y:S04]  /*1860*/  STS.U8 [R32+UR5+0x180], R50 ;  /* 0x0001803220007988 */ /* 0x000fe80008000005 */
[----:B------:R-:W-:Y:S01]  /*1870*/  STS.U8 [R32+UR5+0x1c0], R52 ;  /* 0x0001c03420007988 */ /* 0x000fe20008000005 */
[----:B------:R-:W-:Y:S01]  /*1880*/  BAR.SYNC.DEFER_BLOCKING 0x0 ;  /* 0x0000000000007b1d */ /* 0x000fe20000010000 */
[----:B0-----:R-:W-:-:S02]  /*1890*/  PRMT R38, RZ, 0x7610, R38 ;  /* 0x00007610ff267816 */ /* 0x001fc40000000026 */
[----:B-1----:R-:W-:Y:S02]  /*18a0*/  PRMT R69, RZ, 0x7610, R69 ;  /* 0x00007610ff457816 */ /* 0x002fe40000000045 */
[----:B------:R-:W-:Y:S02]  /*18b0*/  PRMT R36, RZ, 0x7610, R36 ;  /* 0x00007610ff247816 */ /* 0x000fe40000000024 */
[----:B------:R-:W-:Y:S02]  /*18c0*/  PRMT R42, RZ, 0x7610, R42 ;  /* 0x00007610ff2a7816 */ /* 0x000fe4000000002a */
[----:B------:R-:W-:Y:S01]  /*18d0*/  PRMT R67, RZ, 0x7610, R67 ;  /* 0x00007610ff437816 */ /* 0x000fe20000000043 */
[----:B------:R0:W2:Y:S04]  /*18e0*/  @!P0 LDG.E.U8 R38, desc[UR10][R20.64] ;  /* 0x0000000a14268981 */ /* 0x0000a8000c1e1100 */
[----:B------:R1:W3:Y:S04]  /*18f0*/  @!P0 LDG.E.U8 R69, desc[UR10][R44.64] ;  /* 0x0000000a2c458981 */ /* 0x0002e8000c1e1100 */
[----:B------:R4:W5:Y:S01]  /*1900*/  @!P0 LDG.E.U8 R36, desc[UR10][R22.64] ;  /* 0x0000000a16248981 */ /* 0x000962000c1e1100 */
[----:B0-----:R-:W-:-:S02]  /*1910*/  IMAD.IADD R20, R43, 0x1, R11 ;  /* 0x000000012b147824 */ /* 0x001fc400078e020b */
[----:B------:R-:W-:Y:S01]  /*1920*/  IMAD.X R21, R4, 0x1, R29, P2 ;  /* 0x0000000104157824 */ /* 0x000fe200010e061d */
[----:B------:R-:W3:Y:S01]  /*1930*/  @!P0 LDG.E.U8 R42, desc[UR10][R46.64] ;  /* 0x0000000a2e2a8981 */ /* 0x000ee2000c1e1100 */
[----:B-1----:R-:W-:-:S03]  /*1940*/  PRMT R45, RZ, 0x7610, R45 ;  /* 0x00007610ff2d7816 */ /* 0x002fc6000000002d */
[----:B------:R-:W3:Y:S01]  /*1950*/  @!P0 LDG.E.U8 R58, desc[UR10][R20.64] ;  /* 0x0000000a143a8981 */ /* 0x000ee2000c1e1100 */
[----:B----4-:R-:W-:Y:S02]  /*1960*/  IMAD.IADD R22, R43, 0x1, R10 ;  /* 0x000000012b167824 */ /* 0x010fe400078e020a */
[----:B------:R-:W-:Y:S01]  /*1970*/  IMAD.X R23, R4, 0x1, R27, P1 ;  /* 0x0000000104177824 */ /* 0x000fe200008e061b */
[----:B------:R0:W4:Y:S04]  /*1980*/  @!P0 LDG.E.U8 R67, desc[UR10][R62.64] ;  /* 0x0000000a3e438981 */ /* 0x000128000c1e1100 */
[----:B------:R1:W4:Y:S04]  /*1990*/  @!P0 LDG.E.U8 R60, desc[UR10][R22.64] ;  /* 0x0000000a163c8981 */ /* 0x000328000c1e1100 */
[----:B------:R-:W4:Y:S04]  /*19a0*/  @!P0 LDG.E.U8 R45, desc[UR10][R40.64] ;  /* 0x0000000a282d8981 */ /* 0x000f28000c1e1100 */
[----:B0-----:R-:W-:Y:S04]  /*19b0*/  LDS.U8 R62, [R8+UR5] ;  /* 0x00000005083e7984 */ /* 0x001fe80008000000 */
[----:B------:R-:W0:Y:S04]  /*19c0*/  LDS.U8 R64, [R8+UR5+0x10] ;  /* 0x0000100508407984 */ /* 0x000e280008000000 */
[----:B------:R-:W-:Y:S04]  /*19d0*/  LDS.U8 R46, [R8+UR5+0x20] ;  /* 0x00002005082e7984 */ /* 0x000fe80008000000 */
[----:B------:R-:W-:Y:S04]  /*19e0*/  LDS.U8 R47, [R8+UR5+0x30] ;  /* 0x00003005082f7984 */ /* 0x000fe80008000000 */
[----:B------:R-:W-:Y:S04]  /*19f0*/  LDS.U8 R66, [R8+UR5+0x100] ;  /* 0x0001000508427984 */ /* 0x000fe80008000000 */
[----:B------:R-:W0:Y:S04]  /*1a00*/  LDS.U8 R68, [R8+UR5+0x110] ;  /* 0x0001100508447984 */ /* 0x000e280008000000 */
[----:B------:R-:W-:Y:S04]  /*1a10*/  LDS.U8 R48, [R8+UR5+0x120] ;  /* 0x0001200508307984 */ /* 0x000fe80008000000 */
[----:B------:R-:W-:Y:S04]  /*1a20*/  LDS.U8 R63, [R8+UR5+0x130] ;  /* 0x00013005083f7984 */ /* 0x000fe80008000000 */
[----:B------:R-:W-:Y:S04]  /*1a30*/  LDS.U8 R44, [R30+UR5] ;  /* 0x000000051e2c7984 */ /* 0x000fe80008000000 */
[----:B-1----:R-:W1:Y:S04]  /*1a40*/  LDS.U8 R22, [R30+UR5+0x10] ;  /* 0x000010051e167984 */ /* 0x002e680008000000 */
[----:B------:R-:W-:Y:S04]  /*1a50*/  LDS.U8 R50, [R30+UR5+0x20] ;  /* 0x000020051e327984 */ /* 0x000fe80008000000 */
[----:B------:R-:W-:Y:S04]  /*1a60*/  LDS.U8 R52, [R30+UR5+0x30] ;  /* 0x000030051e347984 */ /* 0x000fe80008000000 */
[----:B------:R-:W-:Y:S04]  /*1a70*/  LDS.U8 R21, [R30+UR5+0x100] ;  /* 0x000100051e157984 */ /* 0x000fe80008000000 */
[----:B------:R-:W1:Y:S04]  /*1a80*/  LDS.U8 R20, [R30+UR5+0x110] ;  /* 0x000110051e147984 */ /* 0x000e680008000000 */
[----:B------:R-:W-:Y:S04]  /*1a90*/  LDS.U8 R54, [R30+UR5+0x120] ;  /* 0x000120051e367984 */ /* 0x000fe80008000000 */
[----:B------:R-:W-:Y:S01]  /*1aa0*/  LDS.U8 R56, [R30+UR5+0x130] ;  /* 0x000130051e387984 */ /* 0x000fe20008000000 */
[----:B------:R-:W-:Y:S01]  /*1ab0*/  BAR.SYNC.DEFER_BLOCKING 0x0 ;  /* 0x0000000000007b1d */ /* 0x000fe20000010000 */
[----:B0-----:R-:W-:-:S02]  /*1ac0*/  IMAD R62, R64, 0x100, R62 ;  /* 0x00000100403e7824 */ /* 0x001fc400078e023e */
[----:B------:R-:W-:Y:S02]  /*1ad0*/  IMAD R66, R68, 0x100, R66 ;  /* 0x0000010044427824 */ /* 0x000fe400078e0242 */
[----:B-1----:R-:W-:-:S03]  /*1ae0*/  IMAD R44, R22, 0x100, R44 ;  /* 0x00000100162c7824 */ /* 0x002fc600078e022c */
[----:B------:R-:W-:Y:S01]  /*1af0*/  F2FP.F16.E4M3.UNPACK_B R22, R66 ;  /* 0x00000042ff16723e */ /* 0x000fe200020006ff */
[----:B------:R-:W-:Y:S01]  /*1b00*/  IMAD R23, R20, 0x100, R21 ;  /* 0x0000010014177824 */ /* 0x000fe200078e0215 */
[----:B------:R-:W-:Y:S02]  /*1b10*/  F2FP.F16.E4M3.UNPACK_B R21, R44 ;  /* 0x0000002cff15723e */ /* 0x000fe400020006ff */
[----:B------:R-:W-:Y:S02]  /*1b20*/  F2FP.F16.E4M3.UNPACK_B R20, R62 ;  /* 0x0000003eff14723e */ /* 0x000fe400020006ff */
[----:B------:R-:W-:Y:S01]  /*1b30*/  F2FP.F16.E4M3.UNPACK_B R23, R23 ;  /* 0x00000017ff17723e */ /* 0x000fe200020006ff */
[----:B------:R-:W-:Y:S02]  /*1b40*/  UIADD3 UR6, UPT, UPT, UR6, -0x1, URZ ;  /* 0xffffffff06067890 */ /* 0x000fe4000fffe0ff */
[----:B------:R-:W-:Y:S02]  /*1b50*/  USHF.R.S32.HI UR7, URZ, 0x1f, UR4 ;  /* 0x0000001fff077899 */ /* 0x000fe40008011404 */
[----:B------:R-:W-:Y:S01]  /*1b60*/  UISETP.NE.U32.AND UP0, UPT, UR6, URZ, UPT ;  /* 0x000000ff0600728c */ /* 0x000fe2000bf05070 */
[----:B------:R-:W-:-:S02]  /*1b70*/  IADD3 R3, P6, PT, R3, UR4, RZ ;  /* 0x0000000403037c10 */ /* 0x000fc4000ffde0ff */
[----:B------:R-:W-:Y:S02]  /*1b80*/  IADD3 R10, P0, PT, R10, UR4, RZ ;  /* 0x000000040a0a7c10 */ /* 0x000fe4000ff1e0ff */
[----:B------:R-:W-:Y:S02]  /*1b90*/  IADD3.X R25, PT, PT, R25, UR7, RZ, P6, !PT ;  /* 0x0000000719197c10 */ /* 0x000fe4000b7fe4ff */
[----:B------:R-:W-:Y:S02]  /*1ba0*/  IADD3.X R27, PT, PT, R27, UR7, RZ, P0, !PT ;  /* 0x000000071b1b7c10 */ /* 0x000fe400087fe4ff */
[----:B------:R-:W-:Y:S02]  /*1bb0*/  IADD3 R11, P1, PT, R11, UR4, RZ ;  /* 0x000000040b0b7c10 */ /* 0x000fe4000ff3e0ff */
[----:B------:R-:W-:Y:S02]  /*1bc0*/  IADD3 R12, P2, PT, R12, UR4, RZ ;  /* 0x000000040c0c7c10 */ /* 0x000fe4000ff5e0ff */
[----:B------:R-:W-:-:S02]  /*1bd0*/  IADD3 R13, P3, PT, R13, UR4, RZ ;  /* 0x000000040d0d7c10 */ /* 0x000fc4000ff7e0ff */
[----:B------:R-:W-:Y:S02]  /*1be0*/  IADD3 R14, P4, PT, R14, UR4, RZ ;  /* 0x000000040e0e7c10 */ /* 0x000fe4000ff9e0ff */
[----:B------:R-:W-:Y:S02]  /*1bf0*/  IADD3 R15, P5, PT, R15, UR4, RZ ;  /* 0x000000040f0f7c10 */ /* 0x000fe4000ffbe0ff */
[----:B------:R-:W-:Y:S02]  /*1c00*/  IADD3 R24, P6, PT, R24, UR4, RZ ;  /* 0x0000000418187c10 */ /* 0x000fe4000ffde0ff */
[----:B------:R-:W-:Y:S02]  /*1c10*/  IADD3 R26, P0, PT, R5, R26, RZ ;  /* 0x0000001a051a7210 */ /* 0x000fe40007f1e0ff */
[----:B------:R-:W-:Y:S02]  /*1c20*/  IADD3.X R29, PT, PT, R29, UR7, RZ, P1, !PT ;  /* 0x000000071d1d7c10 */ /* 0x000fe40008ffe4ff */
[----:B------:R-:W-:-:S02]  /*1c30*/  IADD3.X R31, PT, PT, R31, UR7, RZ, P2, !PT ;  /* 0x000000071f1f7c10 */ /* 0x000fc400097fe4ff */
[----:B------:R-:W-:Y:S02]  /*1c40*/  IADD3.X R33, PT, PT, R33, UR7, RZ, P3, !PT ;  /* 0x0000000721217c10 */ /* 0x000fe40009ffe4ff */
[----:B------:R-:W-:Y:S02]  /*1c50*/  IADD3.X R35, PT, PT, R35, UR7, RZ, P4, !PT ;  /* 0x0000000723237c10 */ /* 0x000fe4000a7fe4ff */
[----:B------:R-:W-:Y:S02]  /*1c60*/  IADD3.X R37, PT, PT, R37, UR7, RZ, P5, !PT ;  /* 0x0000000725257c10 */ /* 0x000fe4000affe4ff */
[----:B------:R-:W-:Y:S02]  /*1c70*/  IADD3.X R39, PT, PT, R39, UR7, RZ, P6, !PT ;  /* 0x0000000727277c10 */ /* 0x000fe4000b7fe4ff */
[----:B------:R-:W-:Y:S01]  /*1c80*/  LEA.HI.X.SX32 R28, R5, R28, 0x1, P0 ;  /* 0x0000001c051c7211 */ /* 0x000fe200000f0eff */
[----:B------:R-:W-:Y:S01]  /*1c90*/  UIADD3 UR8, UPT, UPT, UR8, -0x20, URZ ;  /* 0xffffffe008087890 */ /* 0x000fe2000fffe0ff */
[----:B--2---:R-:W-:Y:S04]  /*1ca0*/  STS.U8 [R65+UR5+0x40], R38 ;  /* 0x0000402641007988 */ /* 0x004fe80008000005 */
[----:B-----5:R-:W-:Y:S04]  /*1cb0*/  STS.U8 [R65+UR5], R36 ;  /* 0x0000002441007988 */ /* 0x020fe80008000005 */
[----:B---3--:R-:W-:Y:S04]  /*1cc0*/  STS.U8 [R65+UR5+0x100], R42 ;  /* 0x0001002a41007988 */ /* 0x008fe80008000005 */
[----:B------:R-:W-:Y:S04]  /*1cd0*/  STS.U8 [R65+UR5+0x140], R58 ;  /* 0x0001403a41007988 */ /* 0x000fe80008000005 */
[----:B----4-:R-:W-:Y:S04]  /*1ce0*/  STS.U8 [R34+UR5+0x80], R67 ;  /* 0x0000804322007988 */ /* 0x010fe80008000005 */
[----:B------:R-:W-:Y:S04]  /*1cf0*/  STS.U8 [R34+UR5+0xc0], R69 ;  /* 0x0000c04522007988 */ /* 0x000fe80008000005 */
[----:B------:R-:W-:Y:S04]  /*1d00*/  STS.U8 [R34+UR5+0x180], R60 ;  /* 0x0001803c22007988 */ /* 0x000fe80008000005 */
[----:B------:R-:W-:Y:S01]  /*1d10*/  STS.U8 [R34+UR5+0x1c0], R45 ;  /* 0x0001c02d22007988 */ /* 0x000fe20008000005 */
[----:B------:R-:W-:Y:S06]  /*1d20*/  BAR.SYNC.DEFER_BLOCKING 0x0 ;  /* 0x0000000000007b1d */ /* 0x000fec0000010000 */
[----:B------:R-:W0:Y:S02]  /*1d30*/  LDSM.16.M88.2 R40, [R9] ;  /* 0x000000000928783b */ /* 0x000e240000000100 */
[----:B0-----:R-:W-:-:S02]  /*1d40*/  F2FP.F16.E4M3.UNPACK_B R44, R40 ;  /* 0x00000028ff2c723e */ /* 0x001fc400020006ff */
[----:B------:R-:W-:-:S07]  /*1d50*/  F2FP.F16.E4M3.UNPACK_B R45, R41 ;  /* 0x00000029ff2d723e */ /* 0x000fce00020006ff */
[----:B------:R-:W-:Y:S01]  /*1d60*/  HMMA.16816.F32 R16, R20, R44, R16 ;  /* 0x0000002c1410723c */ /* 0x000fe20000001810 */
[----:B------:R-:W-:Y:S02]  /*1d70*/  IMAD R20, R47, 0x100, R46 ;  /* 0x000001002f147824 */ /* 0x000fe400078e022e */
[----:B------:R-:W-:Y:S02]  /*1d80*/  IMAD R22, R63, 0x100, R48 ;  /* 0x000001003f167824 */ /* 0x000fe400078e0230 */
[----:B------:R-:W-:Y:S02]  /*1d90*/  IMAD R21, R52, 0x100, R50 ;  /* 0x0000010034157824 */ /* 0x000fe400078e0232 */
[----:B------:R-:W-:Y:S01]  /*1da0*/  IMAD R23, R56, 0x100, R54 ;  /* 0x0000010038177824 */ /* 0x000fe200078e0236 */
[----:B------:R-:W-:Y:S02]  /*1db0*/  F2FP.F16.E4M3.UNPACK_B R20, R20 ;  /* 0x00000014ff14723e */ /* 0x000fe400020006ff */
[----:B------:R-:W-:-:S02]  /*1dc0*/  F2FP.F16.E4M3.UNPACK_B R22, R22 ;  /* 0x00000016ff16723e */ /* 0x000fc400020006ff */
[----:B------:R-:W-:Y:S02]  /*1dd0*/  F2FP.F16.E4M3.UNPACK_B R21, R21 ;  /* 0x00000015ff15723e */ /* 0x000fe400020006ff */
[----:B------:R-:W-:Y:S02]  /*1de0*/  F2FP.F16.E4M3.UNPACK_B R23, R23 ;  /* 0x00000017ff17723e */ /* 0x000fe400020006ff */
[----:B------:R-:W-:Y:S02]  /*1df0*/  F2FP.F16.E4M3.UNPACK_B R40, R40.H1 ;  /* 0x00000028ff28723e */ /* 0x000fe400030006ff */
[----:B------:R-:W-:-:S07]  /*1e00*/  F2FP.F16.E4M3.UNPACK_B R41, R41.H1 ;  /* 0x00000029ff29723e */ /* 0x000fce00030006ff */
[----:B------:R-:W-:Y:S01]  /*1e10*/  HMMA.16816.F32 R16, R20, R40, R16 ;  /* 0x000000281410723c */ /* 0x000fe20000001810 */
[----:B------:R-:W-:-:S04]  /*1e20*/  NOP ;  /* 0x0000000000007918 */ /* 0x000fc80000000000 */
[----:B------:R-:W-:-:S15]  /*1e30*/  BRA.U UP0, `(.L_x_1) ;  /* 0xfffffff500487547 */ /* 0x000fde000b83ffff */
.L_x_0:
[----:B------:R-:W0:Y:S01]  /*1e40*/  S2R R4, SR_TID.X ;  /* 0x0000000000047919 */ /* 0x000e220000002100 */
[----:B------:R-:W-:Y:S01]  /*1e50*/  IMAD.SHL.U32 R3, R0, 0x4, RZ ;  /* 0x0000000400037824 */ /* 0x000fe200078e00ff */
[--C-:B------:R-:W-:Y:S01]  /*1e60*/  SHF.R.S32.HI R6, RZ, 0x3, R0.reuse ;  /* 0x00000003ff067819 */ /* 0x100fe20000011400 */
[----:B------:R-:W1:Y:S01]  /*1e70*/  LDCU.128 UR12, c[0x0][0x390] ;  /* 0x00007200ff0c77ac */ /* 0x000e620008000c00 */
[----:B------:R-:W-:Y:S02]  /*1e80*/  SHF.R.U32.HI R10, RZ, 0x5, R0 ;  /* 0x00000005ff0a7819 */ /* 0x000fe40000011600 */
[----:B------:R-:W-:Y:S01]  /*1e90*/  LOP3.LUT R3, R3, 0x40, RZ, 0xc0, !PT ;  /* 0x0000004003037812 */ /* 0x000fe200078ec0ff */
[----:B------:R-:W2:Y:S01]  /*1ea0*/  LDCU UR4, c[0x0][0x3b4] ;  /* 0x00007680ff0477ac */ /* 0x000ea20008000800 */
[----:B------:R-:W-:Y:S02]  /*1eb0*/  SGXT R6, R6, 0x1 ;  /* 0x000000010606781a */ /* 0x000fe40000000200 */
[----:B------:R-:W-:-:S02]  /*1ec0*/  F2FP.SATFINITE.E4M3.F32.PACK_AB_MERGE_C R16, R17, R16, RZ ;  /* 0x000000101110723e */ /* 0x000fc400048070ff */
[----:B------:R-:W-:Y:S02]  /*1ed0*/  LOP3.LUT R6, R6, 0x84, RZ, 0xc0, !PT ;  /* 0x0000008406067812 */ /* 0x000fe400078ec0ff */
[----:B------:R-:W-:Y:S02]  /*1ee0*/  SGXT.U32 R10, R10, 0x1 ;  /* 0x000000010a0a781a */ /* 0x000fe40000000000 */
[----:B------:R-:W-:Y:S02]  /*1ef0*/  F2FP.SATFINITE.E4M3.F32.PACK_AB_MERGE_C R18, R19, R18, RZ ;  /* 0x000000121312723e */ /* 0x000fe400048070ff */
[----:B------:R-:W-:Y:S01]  /*1f00*/  LOP3.LUT R9, R16, 0xffff, RZ, 0xc0, !PT ;  /* 0x0000ffff10097812 */ /* 0x000fe200078ec0ff */
[----:B------:R-:W-:Y:S01]  /*1f10*/  BAR.SYNC.DEFER_BLOCKING 0x0 ;  /* 0x0000000000007b1d */ /* 0x000fe20000010000 */
[C---:B-1----:R-:W-:Y:S01]  /*1f20*/  ISETP.GE.AND P0, PT, R2.reuse, UR14, PT ;  /* 0x0000000e02007c0c */ /* 0x042fe2000bf06270 */
[----:B--2---:R-:W-:Y:S01]  /*1f30*/  IMAD R2, R2, UR4, RZ ;  /* 0x0000000402027c24 */ /* 0x004fe2000f8e02ff */
[----:B0-----:R-:W-:-:S04]  /*1f40*/  LOP3.LUT R4, R4, 0x20, RZ, 0xc0, !PT ;  /* 0x0000002004047812 */ /* 0x001fc800078ec0ff */
[----:B------:R-:W-:Y:S01]  /*1f50*/  LEA.HI R8, R4, R3, RZ, 0x1c ;  /* 0x0000000304087211 */ /* 0x000fe200078fe0ff */
[C---:B------:R-:W-:Y:S01]  /*1f60*/  IMAD.SHL.U32 R4, R0.reuse, 0x8, RZ ;  /* 0x0000000800047824 */ /* 0x040fe200078e00ff */
[----:B------:R-:W-:-:S04]  /*1f70*/  LOP3.LUT R3, R0, 0x1f, RZ, 0xc0, !PT ;  /* 0x0000001f00037812 */ /* 0x000fc800078ec0ff */
[----:B------:R-:W-:Y:S01]  /*1f80*/  LOP3.LUT R5, R4, 0x38, RZ, 0xc0, !PT ;  /* 0x0000003804057812 */ /* 0x000fe200078ec0ff */
[----:B------:R-:W-:-:S03]  /*1f90*/  IMAD.SHL.U32 R3, R3, 0x2, RZ ;  /* 0x0000000203037824 */ /* 0x000fc600078e00ff */
[----:B------:R-:W-:Y:S02]  /*1fa0*/  IADD3 R8, PT, PT, R6, R8, R5 ;  /* 0x0000000806087210 */ /* 0x000fe40007ffe005 */
[----:B------:R-:W-:Y:S02]  /*1fb0*/  LOP3.LUT R4, R10, R3, RZ, 0xfc, !PT ;  /* 0x000000030a047212 */ /* 0x000fe400078efcff */
[----:B------:R-:W-:Y:S02]  /*1fc0*/  LOP3.LUT R5, R18, 0xffff, RZ, 0xc0, !PT ;  /* 0x0000ffff12057812 */ /* 0x000fe400078ec0ff */
[----:B------:R-:W-:Y:S01]  /*1fd0*/  SHF.R.U32.HI R3, RZ, 0x8, R9 ;  /* 0x00000008ff037819 */ /* 0x000fe20000011609 */
[----:B------:R-:W-:Y:S01]  /*1fe0*/  STS.U8 [R4+UR5], R16 ;  /* 0x0000001004007988 */ /* 0x000fe20008000005 */
[----:B------:R-:W-:Y:S02]  /*1ff0*/  LOP3.LUT R6, R4, 0x4, RZ, 0x3c, !PT ;  /* 0x0000000404067812 */ /* 0x000fe400078e3cff */
[----:B------:R-:W-:Y:S01]  /*2000*/  SHF.R.U32.HI R5, RZ, 0x8, R5 ;  /* 0x00000008ff057819 */ /* 0x000fe20000011605 */
[----:B------:R0:W-:Y:S01]  /*2010*/  STS.U8 [R4+UR5+0x40], R3 ;  /* 0x0000400304007988 */ /* 0x0001e20008000005 */
[----:B------:R-:W-:-:S02]  /*2020*/  LOP3.LUT R9, R8, 0x4, RZ, 0x3c, !PT ;  /* 0x0000000408097812 */ /* 0x000fc400078e3cff */
[----:B------:R-:W-:Y:S01]  /*2030*/  SHF.R.U32.HI R10, RZ, 0x4, R0 ;  /* 0x00000004ff0a7819 */ /* 0x000fe20000011600 */
[----:B------:R-:W-:Y:S03]  /*2040*/  STS.U8 [R6+UR5+0x80], R18 ;  /* 0x0000801206007988 */ /* 0x000fe60008000005 */
[----:B------:R-:W-:Y:S01]  /*2050*/  SGXT.U32 R10, R10, 0x2 ;  /* 0x000000020a0a781a */ /* 0x000fe20000000000 */
[----:B------:R-:W-:Y:S03]  /*2060*/  STS.U8 [R6+UR5+0xc0], R5 ;  /* 0x0000c00506007988 */ /* 0x000fe60008000005 */
[C---:B------:R-:W-:Y:S01]  /*2070*/  LOP3.LUT R0, R7.reuse, 0xc, R10, 0xfe, !PT ;  /* 0x0000000c07007812 */ /* 0x040fe200078efe0a */
[----:B------:R-:W-:Y:S01]  /*2080*/  BAR.SYNC.DEFER_BLOCKING 0x0 ;  /* 0x0000000000007b1d */ /* 0x000fe20000010000 */
[----:B0-----:R-:W-:-:S02]  /*2090*/  LOP3.LUT R4, R7, R10, RZ, 0xfc, !PT ;  /* 0x0000000a07047212 */ /* 0x001fc400078efcff */
[C-C-:B------:R-:W-:Y:S02]  /*20a0*/  LOP3.LUT R3, R7.reuse, 0x8, R10.reuse, 0xfe, !PT ;  /* 0x0000000807037812 */ /* 0x140fe400078efe0a */
[----:B------:R-:W-:Y:S02]  /*20b0*/  LOP3.LUT R7, R7, 0x4, R10, 0xfe, !PT ;  /* 0x0000000407077812 */ /* 0x000fe400078efe0a */
[----:B------:R-:W-:Y:S02]  /*20c0*/  ISETP.LT.AND P3, PT, R4, UR15, !P0 ;  /* 0x0000000f04007c0c */ /* 0x000fe4000c761270 */
[----:B------:R-:W-:Y:S02]  /*20d0*/  ISETP.LT.AND P2, PT, R7, UR15, !P0 ;  /* 0x0000000f07007c0c */ /* 0x000fe4000c741270 */
[----:B------:R-:W-:Y:S02]  /*20e0*/  ISETP.LT.AND P1, PT, R3, UR15, !P0 ;  /* 0x0000000f03007c0c */ /* 0x000fe4000c721270 */
[----:B------:R-:W-:Y:S01]  /*20f0*/  ISETP.LT.AND P0, PT, R0, UR15, !P0 ;  /* 0x0000000f00007c0c */ /* 0x000fe2000c701270 */
[----:B------:R0:W1:Y:S04]  /*2100*/  LDS.U16 R13, [R8+UR5] ;  /* 0x00000005080d7984 */ /* 0x0000680008000400 */
[----:B------:R2:W3:Y:S01]  /*2110*/  LDS.U16 R12, [R9+UR5] ;  /* 0x00000005090c7984 */ /* 0x0004e20008000400 */
[----:B------:R-:W4:Y:S01]  /*2120*/  LDCU UR5, c[0x0][0x3b8] ;  /* 0x00007700ff0577ac */ /* 0x000f220008000800 */
[----:B0-----:R-:W-:-:S04]  /*2130*/  IADD3 R8, P4, PT, R2, UR12, RZ ;  /* 0x0000000c02087c10 */ /* 0x001fc8000ff9e0ff */
[----:B------:R-:W-:Y:S01]  /*2140*/  LEA.HI.X.SX32 R14, R2, UR13, 0x1, P4 ;  /* 0x0000000d020e7c11 */ /* 0x000fe2000a0f0eff */
[----:B----4-:R-:W-:Y:S02]  /*2150*/  IMAD R5, R4, UR5, RZ ;  /* 0x0000000504057c24 */ /* 0x010fe4000f8e02ff */
[----:B------:R-:W-:Y:S02]  /*2160*/  IMAD R7, R7, UR5, RZ ;  /* 0x0000000507077c24 */ /* 0x000fe4000f8e02ff */
[----:B--2---:R-:W-:Y:S01]  /*2170*/  IMAD R9, R3, UR5, RZ ;  /* 0x0000000503097c24 */ /* 0x004fe2000f8e02ff */
[-C--:B------:R-:W-:Y:S01]  /*2180*/  IADD3 R2, P4, PT, R5, R8.reuse, RZ ;  /* 0x0000000805027210 */ /* 0x080fe20007f9e0ff */
[----:B------:R-:W-:Y:S01]  /*2190*/  IMAD R10, R0, UR5, RZ ;  /* 0x00000005000a7c24 */ /* 0x000fe2000f8e02ff */
[-C--:B------:R-:W-:Y:S02]  /*21a0*/  IADD3 R4, P6, PT, R7, R8.reuse, RZ ;  /* 0x0000000807047210 */ /* 0x080fe40007fde0ff */
[----:B------:R-:W-:-:S02]  /*21b0*/  IADD3 R6, P5, PT, R9, R8, RZ ;  /* 0x0000000809067210 */ /* 0x000fc40007fbe0ff */
[-C--:B------:R-:W-:Y:S02]  /*21c0*/  LEA.HI.X.SX32 R3, R5, R14.reuse, 0x1, P4 ;  /* 0x0000000e05037211 */ /* 0x080fe400020f0eff */
[-C--:B------:R-:W-:Y:S02]  /*21d0*/  LEA.HI.X.SX32 R5, R7, R14.reuse, 0x1, P6 ;  /* 0x0000000e07057211 */ /* 0x080fe400030f0eff */
[----:B------:R-:W-:Y:S02]  /*21e0*/  LEA.HI.X.SX32 R7, R9, R14, 0x1, P5 ;  /* 0x0000000e09077211 */ /* 0x000fe400028f0eff */
[C---:B-1----:R-:W-:Y:S02]  /*21f0*/  PRMT R11, R13.reuse, 0x7770, RZ ;  /* 0x000077700d0b7816 */ /* 0x042fe400000000ff */
[----:B------:R-:W-:Y:S02]  /*2200*/  PRMT R13, R13, 0x7771, RZ ;  /* 0x000077710d0d7816 */ /* 0x000fe400000000ff */
[----:B---3--:R-:W-:Y:S01]  /*2210*/  PRMT R15, R12, 0x7770, RZ ;  /* 0x000077700c0f7816 */ /* 0x008fe200000000ff */
[----:B------:R0:W-:Y:S01]  /*2220*/  @P3 STG.E.U8 desc[UR10][R2.64], R11 ;  /* 0x0000000b02003986 */ /* 0x0001e2000c10110a */
[----:B------:R-:W-:-:S03]  /*2230*/  IADD3 R8, P4, PT, R10, R8, RZ ;  /* 0x000000080a087210 */ /* 0x000fc60007f9e0ff */
[----:B------:R0:W-:Y:S01]  /*2240*/  @P2 STG.E.U8 desc[UR10][R4.64], R15 ;  /* 0x0000000f04002986 */ /* 0x0001e2000c10110a */
[----:B------:R-:W-:-:S03]  /*2250*/  LEA.HI.X.SX32 R9, R10, R14, 0x1, P4 ;  /* 0x0000000e0a097211 */ /* 0x000fc600020f0eff */
[----:B------:R0:W-:Y:S01]  /*2260*/  @P1 STG.E.U8 desc[UR10][R6.64], R13 ;  /* 0x0000000d06001986 */ /* 0x0001e2000c10110a */
[----:B------:R-:W-:Y:S05]  /*2270*/  @!P0 EXIT ;  /* 0x000000000000894d */ /* 0x000fea0003800000 */
[----:B0-----:R-:W-:-:S05]  /*2280*/  PRMT R3, R12, 0x7771, RZ ;  /* 0x000077710c037816 */ /* 0x001fca00000000ff */
[----:B------:R-:W-:Y:S01]  /*2290*/  STG.E.U8 desc[UR10][R8.64], R3 ;  /* 0x0000000308007986 */ /* 0x000fe2000c10110a */
[----:B------:R-:W-:Y:S05]  /*22a0*/  EXIT ;  /* 0x000000000000794d */ /* 0x000fea0003800000 */
.L_x_2:
[----:B------:R-:W-:-:S00]  /*22b0*/  BRA `(.L_x_2) ;  /* 0xfffffffc00fc7947 */ /* 0x000fc0000383ffff */
[----:B------:R-:W-:-:S00]  /*22c0*/  NOP ;  /* 0x0000000000007918 */ /* 0x000fc00000000000 */
        /* <DEDUP_REMOVED lines=11> */
.L_x_3:


//--------------------- .nv.shared.matmul_kernel  --------------------------
	.section	.nv.shared.matmul_kernel,"aw",@nobits
	.sectionflags	@""
	.align	16
	.zero		1024


//--------------------- .nv.shared.reserved.0     --------------------------
	.section	.nv.shared.reserved.0,"aw",@nobits
	.weak		__nv_reservedSMEM_offset_0_alias
	.size		__nv_reservedSMEM_offset_0_alias, 0, 64
	.other		__nv_reservedSMEM_offset_0_alias,@"STO_CUDA_RESERVED_SHARED STV_DEFAULT"
__nv_reservedSMEM_offset_0_alias:
	.zero		0
	.zero		64


//--------------------- .nv.constant0.matmul_kernel --------------------------
	.section	.nv.constant0.matmul_kernel,"a",@progbits
	.sectionflags	@""
	.align	4
.nv.constant0.matmul_kernel:
	.zero		976


//--------------------- SYMBOLS --------------------------

	.type		.nv.reservedSmem.offset0,@object
	.size		.nv.reservedSmem.offset0,0x4
	.type		.nv.reservedSmem.cap,@object
	.size		.nv.reservedSmem.cap,0x4
